	.target	sm_90a

	.elftype	@"ET_EXEC"


//--------------------- .note.nv.tkinfo           --------------------------
	.section	.note.nv.tkinfo,"",@"SHT_NOTE"
	.sectionflags	@"SHF_NOTE_NV_TKINFO"
	.tkinfo
        /*0018*/ 	.word	0x00000002
        /*0030*/ 	.string	""
        /*0030*/ 	.string	"ptxas"
        /*0030*/ 	.string	"Cuda compilation tools, release 13.0, V13.0.88"
        /*0030*/ 	.string	"Build cuda_13.0.r13.0/compiler.36424714_0"
        /*0030*/ 	.string	"-v  -suppress-debug-info  -lineinfo  -arch sm_90a "



//--------------------- .note.nv.cuinfo           --------------------------
	.section	.note.nv.cuinfo,"",@"SHT_NOTE"
	.sectionflags	@"SHF_NOTE_NV_CUINFO"
        /*0018*/ 	.short	0x0002
        /*001a*/ 	.short	0x005a
        /*001c*/ 	.short	0x0082
	.zero		2


//--------------------- .nv.info                  --------------------------
	.section	.nv.info,"",@"SHT_CUDA_INFO"
	.align	4


	//----- nvinfo : EIATTR_REGCOUNT
	.align		4
        /*0000*/ 	.byte	0x04, 0x2f
        /*0002*/ 	.short	(.L_1 - .L_0)
	.align		4
.L_0:
        /*0004*/ 	.word	index@(gluon_wgmma)
        /*0008*/ 	.word	0x000000ff


	//----- nvinfo : EIATTR_FRAME_SIZE
	.align		4
.L_1:
        /*000c*/ 	.byte	0x04, 0x11
        /*000e*/ 	.short	(.L_3 - .L_2)
	.align		4
.L_2:
        /*0010*/ 	.word	index@(gluon_wgmma)
        /*0014*/ 	.word	0x00000270


	//----- nvinfo : EIATTR_MIN_STACK_SIZE
	.align		4
.L_3:
        /*0018*/ 	.byte	0x04, 0x12
        /*001a*/ 	.short	(.L_5 - .L_4)
	.align		4
.L_4:
        /*001c*/ 	.word	index@(gluon_wgmma)
        /*0020*/ 	.word	0x00000270
.L_5:


//--------------------- .nv.compat                --------------------------
	.section	.nv.compat,"",@"SHT_CUDA_COMPAT_INFO"
	.align	4
        /*0000*/ 	.byte	0x02, 0x09, 0x01, 0x00, 0x02, 0x02, 0x04, 0x00, 0x02, 0x05, 0x05, 0x00, 0x03, 0x07, 0x01, 0x01
        /*0010*/ 	.byte	0x02, 0x03, 0x03, 0x00, 0x02, 0x06, 0x01, 0x00, 0x04, 0x0b, 0x08, 0x00, 0x00, 0x00, 0x00, 0x00
        /*0020*/ 	.byte	0x00, 0x00, 0x00, 0x00


//--------------------- .nv.info.gluon_wgmma      --------------------------
	.section	.nv.info.gluon_wgmma,"",@"SHT_CUDA_INFO"
	.sectionflags	@""
	.align	4


	//----- nvinfo : EIATTR_CUDA_API_VERSION
	.align		4
        /*0000*/ 	.byte	0x04, 0x37
        /*0002*/ 	.short	(.L_7 - .L_6)
.L_6:
        /*0004*/ 	.word	0x00000082


	//----- nvinfo : EIATTR_KPARAM_INFO
	.align		4
.L_7:
        /*0008*/ 	.byte	0x04, 0x17
        /*000a*/ 	.short	(.L_9 - .L_8)
.L_8:
        /*000c*/ 	.word	0x00000000
        /*0010*/ 	.short	0x000a
        /*0012*/ 	.short	0x0048
        /*0014*/ 	.byte	0x00, 0xf4, 0x21, 0x00


	//----- nvinfo : EIATTR_KPARAM_INFO
	.align		4
.L_9:
        /*0018*/ 	.byte	0x04, 0x17
        /*001a*/ 	.short	(.L_11 - .L_10)
.L_10:
        /*001c*/ 	.word	0x00000000
        /*0020*/ 	.short	0x0009
        /*0022*/ 	.short	0x0040
        /*0024*/ 	.byte	0x00, 0xf4, 0x21, 0x00


	//----- nvinfo : EIATTR_KPARAM_INFO
	.align		4
.L_11:
        /*0028*/ 	.byte	0x04, 0x17
        /*002a*/ 	.short	(.L_13 - .L_12)
.L_12:
        /*002c*/ 	.word	0x00000000
        /*0030*/ 	.short	0x0008
        /*0032*/ 	.short	0x0038
        /*0034*/ 	.byte	0x00, 0xf0, 0x21, 0x00


	//----- nvinfo : EIATTR_KPARAM_INFO
	.align		4
.L_13:
        /*0038*/ 	.byte	0x04, 0x17
        /*003a*/ 	.short	(.L_15 - .L_14)
.L_14:
        /*003c*/ 	.word	0x00000000
        /*0040*/ 	.short	0x0007
        /*0042*/ 	.short	0x0030
        /*0044*/ 	.byte	0x00, 0xf0, 0x21, 0x00


	//----- nvinfo : EIATTR_KPARAM_INFO
	.align		4
.L_15:
        /*0048*/ 	.byte	0x04, 0x17
        /*004a*/ 	.short	(.L_17 - .L_16)
.L_16:
        /*004c*/ 	.word	0x00000000
        /*0050*/ 	.short	0x0006
        /*0052*/ 	.short	0x0028
        /*0054*/ 	.byte	0x00, 0xf0, 0x21, 0x00


	//----- nvinfo : EIATTR_KPARAM_INFO
	.align		4
.L_17:
        /*0058*/ 	.byte	0x04, 0x17
        /*005a*/ 	.short	(.L_19 - .L_18)
.L_18:
        /*005c*/ 	.word	0x00000000
        /*0060*/ 	.short	0x0005
        /*0062*/ 	.short	0x0020
        /*0064*/ 	.byte	0x00, 0xf0, 0x11, 0x00


	//----- nvinfo : EIATTR_KPARAM_INFO
	.align		4
.L_19:
        /*0068*/ 	.byte	0x04, 0x17
        /*006a*/ 	.short	(.L_21 - .L_20)
.L_20:
        /*006c*/ 	.word	0x00000000
        /*0070*/ 	.short	0x0004
        /*0072*/ 	.short	0x001c
        /*0074*/ 	.byte	0x00, 0xf0, 0x11, 0x00


	//----- nvinfo : EIATTR_KPARAM_INFO
	.align		4
.L_21:
        /*0078*/ 	.byte	0x04, 0x17
        /*007a*/ 	.short	(.L_23 - .L_22)
.L_22:
        /*007c*/ 	.word	0x00000000
        /*0080*/ 	.short	0x0003
        /*0082*/ 	.short	0x0018
        /*0084*/ 	.byte	0x00, 0xf0, 0x11, 0x00


	//----- nvinfo : EIATTR_KPARAM_INFO
	.align		4
.L_23:
        /*0088*/ 	.byte	0x04, 0x17
        /*008a*/ 	.short	(.L_25 - .L_24)
.L_24:
        /*008c*/ 	.word	0x00000000
        /*0090*/ 	.short	0x0002
        /*0092*/ 	.short	0x0010
        /*0094*/ 	.byte	0x00, 0xf4, 0x21, 0x00


	//----- nvinfo : EIATTR_KPARAM_INFO
	.align		4
.L_25:
        /*0098*/ 	.byte	0x04, 0x17
        /*009a*/ 	.short	(.L_27 - .L_26)
.L_26:
        /*009c*/ 	.word	0x00000000
        /*00a0*/ 	.short	0x0001
        /*00a2*/ 	.short	0x0008
        /*00a4*/ 	.byte	0x00, 0xf4, 0x21, 0x00


	//----- nvinfo : EIATTR_KPARAM_INFO
	.align		4
.L_27:
        /*00a8*/ 	.byte	0x04, 0x17
        /*00aa*/ 	.short	(.L_29 - .L_28)
.L_28:
        /*00ac*/ 	.word	0x00000000
        /*00b0*/ 	.short	0x0000
        /*00b2*/ 	.short	0x0000
        /*00b4*/ 	.byte	0x00, 0xf4, 0x21, 0x00


	//----- nvinfo : EIATTR_SPARSE_MMA_MASK
	.align		4
.L_29:
        /*00b8*/ 	.byte	0x03, 0x50
        /*00ba*/ 	.short	0x0000


	//----- nvinfo : EIATTR_MAXREG_COUNT
	.align		4
        /*00bc*/ 	.byte	0x03, 0x1b
        /*00be*/ 	.short	0x00ff


	//----- nvinfo : EIATTR_NUM_BARRIERS
	.align		4
        /*00c0*/ 	.byte	0x02, 0x4c
        /*00c2*/ 	.byte	0x01
	.zero		1


	//----- nvinfo : EIATTR_ANNOTATIONS
	.align		4
        /*00c4*/ 	.byte	0x04, 0x55
        /*00c6*/ 	.short	(.L_31 - .L_30)


	//   ....[0]....
.L_30:
        /*00c8*/ 	.word	0x00000001
        /*00cc*/ 	.byte	0x50, 0x11, 0x00, 0x00, 0x01, 0x00, 0x00, 0x00, 0xa0, 0x12, 0x00, 0x00, 0x01, 0x00, 0x00, 0x00
        /* <DEDUP_REMOVED lines=272> */
        /*11dc*/ 	.byte	0x20, 0x48, 0x00, 0x00, 0x01, 0x00, 0x00, 0x00, 0x30, 0x48, 0x00, 0x00


	//----- nvinfo : EIATTR_MERCURY_ISA_VERSION
	.align		4
.L_31:
        /*11e8*/ 	.byte	0x03, 0x5f
        /*11ea*/ 	.short	0x0101


	//----- nvinfo : EIATTR_INT_WARP_WIDE_INSTR_OFFSETS
	.align		4
        /*11ec*/ 	.byte	0x04, 0x31
        /*11ee*/ 	.short	(.L_33 - .L_32)


	//   ....[0]....
.L_32:
        /*11f0*/ 	.word	0x000012d0


	//   ....[1]....
        /*11f4*/ 	.word	0x000012f0


	//   ....[2]....
        /*11f8*/ 	.word	0x00001310


	//   ....[3]....
        /*11fc*/ 	.word	0x000013f0


	//   ....[4]....
        /*1200*/ 	.word	0x00002d20


	//   ....[5]....
        /*1204*/ 	.word	0x00002d30


	//   ....[6]....
        /*1208*/ 	.word	0x00002db0


	//   ....[7]....
        /*120c*/ 	.word	0x00002de0


	//   ....[8]....
        /*1210*/ 	.word	0x00004b50


	//   ....[9]....
        /*1214*/ 	.word	0x00004b70


	//----- nvinfo : EIATTR_COOP_GROUP_MASK_REGIDS
	.align		4
.L_33:
        /*1218*/ 	.byte	0x04, 0x29
        /*121a*/ 	.short	(.L_35 - .L_34)


	//   ....[0]....
.L_34:
        /*121c*/ 	.word	0xffffffff


	//   ....[1]....
        /*1220*/ 	.word	0xffffffff


	//   ....[2]....
        /*1224*/ 	.word	0xffffffff


	//----- nvinfo : EIATTR_COOP_GROUP_INSTR_OFFSETS
	.align		4
.L_35:
        /*1228*/ 	.byte	0x04, 0x28
        /*122a*/ 	.short	(.L_37 - .L_36)


	//   ....[0]....
.L_36:
        /*122c*/ 	.word	0x00000160


	//   ....[1]....
        /*1230*/ 	.word	0x00000730


	//   ....[2]....
        /*1234*/ 	.word	0x00000ce0


	//----- nvinfo : EIATTR_MBARRIER_INSTR_OFFSETS
	.align		4
.L_37:
        /*1238*/ 	.byte	0x04, 0x39
        /*123a*/ 	.short	(.L_39 - .L_38)


	//   ....[0]....
.L_38:
        /*123c*/ 	.word	0x00001c90
        /*1240*/ 	.word	0x000000ff
        /*1244*/ 	.word	0x00060000
        /*1248*/ 	.short	0x0100
        /*124a*/ 	.byte	0x37
	.zero		1


	//   ....[1]....
        /*124c*/ 	.word	0x00001e40
        /*1250*/ 	.word	0x000000ff
        /*1254*/ 	.word	0x00060008
        /*1258*/ 	.short	0x0100
        /*125a*/ 	.byte	0x37
	.zero		1


	//   ....[2]....
        /*125c*/ 	.word	0x00001ff0
        /*1260*/ 	.word	0x000000ff
        /*1264*/ 	.word	0x00060010
        /*1268*/ 	.short	0x0100
        /*126a*/ 	.byte	0x37
	.zero		1


	//   ....[3]....
        /*126c*/ 	.word	0x00002e70
        /*1270*/ 	.word	0x000000ff
        /*1274*/ 	.word	0x00060000
        /*1278*/ 	.short	0x010a
        /*127a*/ 	.byte	0x16
	.zero		1


	//   ....[4]....
        /*127c*/ 	.word	0x00003f70
        /*1280*/ 	.word	0x000000ff
        /*1284*/ 	.word	0x00060000
        /*1288*/ 	.short	0x0108
        /*128a*/ 	.byte	0x37
	.zero		1


	//   ....[5]....
        /*128c*/ 	.word	0x00003fe0
        /*1290*/ 	.word	0x000000ff
        /*1294*/ 	.word	0x00060008
        /*1298*/ 	.short	0x0108
        /*129a*/ 	.byte	0x37
	.zero		1


	//   ....[6]....
        /*129c*/ 	.word	0x00004060
        /*12a0*/ 	.word	0x000000ff
        /*12a4*/ 	.word	0x00060010
        /*12a8*/ 	.short	0x0108
        /*12aa*/ 	.byte	0x37
	.zero		1


	//   ....[7]....
        /*12ac*/ 	.word	0x00005410
        /*12b0*/ 	.word	0x000000ff
        /*12b4*/ 	.word	0x00060000
        /*12b8*/ 	.short	0x010a
        /*12ba*/ 	.byte	0x16
	.zero		1


	//----- nvinfo : EIATTR_NUM_MBARRIERS
	.align		4
.L_39:
        /*12bc*/ 	.byte	0x03, 0x38
        /*12be*/ 	.short	0x0003


	//----- nvinfo : EIATTR_EXIT_INSTR_OFFSETS
	.align		4
        /*12c0*/ 	.byte	0x04, 0x1c
        /*12c2*/ 	.short	(.L_41 - .L_40)


	//   ....[0]....
.L_40:
        /*12c4*/ 	.word	0x00005400


	//----- nvinfo : EIATTR_REQNTID
	.align		4
.L_41:
        /*12c8*/ 	.byte	0x04, 0x10
        /*12ca*/ 	.short	(.L_43 - .L_42)
.L_42:
        /*12cc*/ 	.word	0x00000100
        /*12d0*/ 	.word	0x00000001
        /*12d4*/ 	.word	0x00000001


	//----- nvinfo : EIATTR_CRS_STACK_SIZE
	.align		4
.L_43:
        /*12d8*/ 	.byte	0x04, 0x1e
        /*12da*/ 	.short	(.L_45 - .L_44)
.L_44:
        /*12dc*/ 	.word	0x00000000


	//----- nvinfo : EIATTR_CBANK_PARAM_SIZE
	.align		4
.L_45:
        /*12e0*/ 	.byte	0x03, 0x19
        /*12e2*/ 	.short	0x0050


	//----- nvinfo : EIATTR_PARAM_CBANK
	.align		4
        /*12e4*/ 	.byte	0x04, 0x0a
        /*12e6*/ 	.short	(.L_47 - .L_46)
	.align		4
.L_46:
        /*12e8*/ 	.word	index@(.nv.constant0.gluon_wgmma)
        /*12ec*/ 	.short	0x0210
        /*12ee*/ 	.short	0x0050


	//----- nvinfo : EIATTR_SW_WAR
	.align		4
.L_47:
        /*12f0*/ 	.byte	0x04, 0x36
        /*12f2*/ 	.short	(.L_49 - .L_48)
.L_48:
        /*12f4*/ 	.word	0x00000008
.L_49:


//--------------------- .nv.callgraph             --------------------------
	.section	.nv.callgraph,"",@"SHT_CUDA_CALLGRAPH"
	.align	4
	.sectionentsize	8
	.align		4
        /*0000*/ 	.word	0x00000000
	.align		4
        /*0004*/ 	.word	0xffffffff
	.align		4
        /*0008*/ 	.word	0x00000000
	.align		4
        /*000c*/ 	.word	0xfffffffe
	.align		4
        /*0010*/ 	.word	0x00000000
	.align		4
        /*0014*/ 	.word	0xfffffffd
	.align		4
        /*0018*/ 	.word	0x00000000
	.align		4
        /*001c*/ 	.word	0xfffffffc


//--------------------- .text.gluon_wgmma         --------------------------
	.section	.text.gluon_wgmma,"ax",@progbits
	.align	128
        .global         gluon_wgmma
        .type           gluon_wgmma,@function
        .size           gluon_wgmma,(.L_x_52 - gluon_wgmma)
        .other          gluon_wgmma,@"STO_CUDA_ENTRY STV_DEFAULT"
gluon_wgmma:
.text.gluon_wgmma:
[----:B------:R-:W1:Y:S01]  /*0000*/  LDC R1, c[0x0][0x28] ;  /* 0x00000a00ff017b82 */ /* 0x000e620000000800 */
[----:B------:R-:W2:Y:S07]  /*0010*/  S2R R20, SR_TID.X ;  /* 0x0000000000147919 */ /* 0x000eae0000002100 */
[----:B------:R-:W3:Y:S01]  /*0020*/  S2UR UR4, SR_CgaCtaId ;  /* 0x00000000000479c3 */ /* 0x000ee20000008800 */
[----:B------:R-:W-:Y:S01]  /*0030*/  UMOV UR55, 0x400 ;  /* 0x0000040000377882 */ /* 0x000fe20000000000 */
[----:B------:R-:W-:Y:S01]  /*0040*/  ULDC UR6, c[0x0][0xc] ;  /* 0x0000030000067ab9 */ /* 0x000fe20000000800 */
[----:B------:R-:W-:Y:S01]  /*0050*/  ULDC.64 UR48, c[0x0][0x250] ;  /* 0x0000940000307ab9 */ /* 0x000fe20000000a00 */
[----:B------:R-:W-:Y:S01]  /*0060*/  BSSY B0, `(.L_x_0) ;  /* 0x000001f000007945 */ /* 0x000fe20003800000 */
[----:B-1----:R-:W-:-:S03]  /*0070*/  VIADD R1, R1, 0xfffffd90 ;  /* 0xfffffd9001017836 */ /* 0x002fc60000000000 */
[----:B------:R-:W1:Y:S08]  /*0080*/  LDC R6, c[0x0][0x228] ;  /* 0x00008a00ff067b82 */ /* 0x000e700000000800 */
[----:B------:R-:W4:Y:S08]  /*0090*/  LDC R13, c[0x0][0x230] ;  /* 0x00008c00ff0d7b82 */ /* 0x000f300000000800 */
[----:B------:R-:W-:Y:S01]  /*00a0*/  S2UR UR50, SR_CTAID.Y ;  /* 0x00000000003279c3 */ /* 0x000fe20000002600 */
[----:B---3--:R-:W-:-:S03]  /*00b0*/  ULEA UR55, UR4, UR55, 0x18 ;  /* 0x0000003704377291 */ /* 0x008fc6000f8ec03f */
[----:B------:R-:W-:Y:S01]  /*00c0*/  ULDC UR4, c[0x0][0x10] ;  /* 0x0000040000047ab9 */ /* 0x000fe20000000800 */
[----:B--2---:R-:W-:-:S03]  /*00d0*/  LOP3.LUT R3, R20, 0xff, RZ, 0xc0, !PT ;  /* 0x000000ff14037812 */ /* 0x004fc600078ec0ff */
[----:B------:R-:W2:Y:S01]  /*00e0*/  S2UR UR5, SR_CTAID.Z ;  /* 0x00000000000579c3 */ /* 0x000ea20000002700 */
[----:B-1----:R-:W-:Y:S01]  /*00f0*/  VIADD R6, R6, 0xffffffff ;  /* 0xffffffff06067836 */ /* 0x002fe20000000000 */
[C---:B------:R-:W-:Y:S02]  /*0100*/  ISETP.GE.U32.AND P0, PT, R3.reuse, 0x20, PT ;  /* 0x000000200300780c */ /* 0x040fe40003f06070 */
[C---:B------:R-:W-:Y:S02]  /*0110*/  ISETP.NE.U32.AND P2, PT, R3.reuse, RZ, PT ;  /* 0x000000ff0300720c */ /* 0x040fe40003f45070 */
[----:B------:R-:W-:Y:S02]  /*0120*/  LEA R12, R3, UR55, 0x2 ;  /* 0x00000037030c7c11 */ /* 0x000fe4000f8e10ff */
[----:B------:R-:W1:Y:S01]  /*0130*/  S2UR UR51, SR_CTAID.X ;  /* 0x00000000003379c3 */ /* 0x000e620000002500 */
[----:B----4-:R-:W-:-:S06]  /*0140*/  VIADD R8, R13, 0xffffffff ;  /* 0xffffffff0d087836 */ /* 0x010fcc0000000000 */
[----:B------:R3:W-:Y:S01]  /*0150*/  @!P0 STS [R12], RZ ;  /* 0x000000ff0c008388 */ /* 0x0007e20000000800 */
[----:B------:R-:W-:-:S03]  /*0160*/  NOP ;  /* 0x0000000000007918 */ /* 0x000fc60000000000 */
[----:B------:R3:W-:Y:S01]  /*0170*/  @!P2 STS [UR55+0x24], R6 ;  /* 0x00002406ff00a988 */ /* 0x0007e20008000837 */
[----:B--2---:R-:W-:-:S03]  /*0180*/  UIMAD UR4, UR5, UR4, UR50 ;  /* 0x00000004050472a4 */ /* 0x004fc6000f8e0232 */
[----:B------:R3:W-:Y:S01]  /*0190*/  @!P2 STS [UR55+0x20], R8 ;  /* 0x00002008ff00a988 */ /* 0x0007e20008000837 */
[----:B-1----:R-:W-:-:S04]  /*01a0*/  UIMAD UR4, UR4, UR6, UR51 ;  /* 0x00000006040472a4 */ /* 0x002fc8000f8e0233 */
[----:B------:R-:W-:-:S04]  /*01b0*/  UIMAD UR8, UR4, 0x180, URZ ;  /* 0x00000180040878a4 */ /* 0x000fc8000f8e023f */
[----:B------:R-:W-:-:S04]  /*01c0*/  UIADD3 UR4, UP0, UR8, UR48, URZ ;  /* 0x0000003008047290 */ /* 0x000fc8000ff1e03f */
[----:B------:R-:W-:Y:S01]  /*01d0*/  ULEA.HI.X.SX32 UR5, UR8, UR49, 0x1, UP0 ;  /* 0x0000003108057291 */ /* 0x000fe200080f0e3f */
[----:B---3--:R-:W-:Y:S11]  /*01e0*/  @P2 BRA `(.L_x_1) ;  /* 0x0000000000182947 */ /* 0x008ff60003800000 */
[----:B------:R-:W1:Y:S01]  /*01f0*/  LDS R0, [UR55+0x8] ;  /* 0x00000837ff007984 */ /* 0x000e620008000800 */
[----:B------:R-:W2:Y:S01]  /*0200*/  LDC.64 R10, c[0x0][0x210] ;  /* 0x00008400ff0a7b82 */ /* 0x000ea20000000a00 */
[----:B------:R-:W-:Y:S02]  /*0210*/  IMAD.MOV.U32 R5, RZ, RZ, 0x70 ;  /* 0x00000070ff057424 */ /* 0x000fe400078e00ff */
[----:B--2---:R2:W-:Y:S03]  /*0220*/  STS.64 [UR55], R10 ;  /* 0x0000000aff007988 */ /* 0x0045e60008000a37 */
[----:B-1----:R-:W-:-:S05]  /*0230*/  LOP3.LUT R0, R0, 0x10, R5, 0xd8, !PT ;  /* 0x0000001000007812 */ /* 0x002fca00078ed805 */
[----:B------:R2:W-:Y:S02]  /*0240*/  STS [UR55+0x8], R0 ;  /* 0x00000800ff007988 */ /* 0x0005e40008000837 */
.L_x_1:
[----:B------:R-:W-:Y:S05]  /*0250*/  BSYNC B0 ;  /* 0x0000000000007941 */ /* 0x000fea0003800000 */
.L_x_0:
[----:B------:R-:W-:Y:S04]  /*0260*/  BSSY B0, `(.L_x_2) ;  /* 0x000000a000007945 */ /* 0x000fe80003800000 */
[----:B------:R-:W-:Y:S05]  /*0270*/  @P2 BRA `(.L_x_3) ;  /* 0x0000000000202947 */ /* 0x000fea0003800000 */
[----:B--2---:R-:W1:Y:S01]  /*0280*/  LDS R0, [UR55+0x34] ;  /* 0x00003437ff007984 */ /* 0x004e620008000800 */
[----:B------:R-:W-:Y:S02]  /*0290*/  IMAD.MOV.U32 R5, RZ, RZ, 0x3f000000 ;  /* 0x3f000000ff057424 */ /* 0x000fe400078e00ff */
[----:B------:R-:W-:Y:S01]  /*02a0*/  @!P2 IMAD.MOV.U32 R2, RZ, RZ, 0xff ;  /* 0x000000ffff02a424 */ /* 0x000fe200078e00ff */
[----:B------:R-:W2:Y:S02]  /*02b0*/  @!P2 LDS R7, [UR55+0x38] ;  /* 0x00003837ff07a984 */ /* 0x000ea40008000800 */
[----:B-1----:R-:W-:Y:S02]  /*02c0*/  LOP3.LUT R0, R0, 0xff000000, R5, 0xb8, !PT ;  /* 0xff00000000007812 */ /* 0x002fe400078eb805 */
[----:B--2---:R-:W-:-:S03]  /*02d0*/  @!P2 LOP3.LUT R2, R7, 0xff, R2, 0xb8, !PT ;  /* 0x000000ff0702a812 */ /* 0x004fc600078eb802 */
[----:B------:R1:W-:Y:S04]  /*02e0*/  STS [UR55+0x34], R0 ;  /* 0x00003400ff007988 */ /* 0x0003e80008000837 */
[----:B------:R1:W-:Y:S02]  /*02f0*/  @!P2 STS [UR55+0x38], R2 ;  /* 0x00003802ff00a988 */ /* 0x0003e40008000837 */
.L_x_3:
[----:B------:R-:W-:Y:S05]  /*0300*/  BSYNC B0 ;  /* 0x0000000000007941 */ /* 0x000fea0003800000 */
.L_x_2:
[----:B------:R-:W-:Y:S04]  /*0310*/  BSSY B0, `(.L_x_4) ;  /* 0x000000e000007945 */ /* 0x000fe80003800000 */
[----:B------:R-:W-:Y:S05]  /*0320*/  @P2 BRA `(.L_x_5) ;  /* 0x0000000000302947 */ /* 0x000fea0003800000 */
[----:B-1----:R-:W1:Y:S01]  /*0330*/  LDS R2, [UR55+0x34] ;  /* 0x00003437ff027984 */ /* 0x002e620008000800 */
[----:B------:R-:W3:Y:S03]  /*0340*/  LDC.64 R4, c[0x0][0x238] ;  /* 0x00008e00ff047b82 */ /* 0x000ee60000000a00 */
[----:B--2---:R-:W2:Y:S01]  /*0350*/  LDS R0, [UR55+0x1c] ;  /* 0x00001c37ff007984 */ /* 0x004ea20008000800 */
[C---:B---3--:R-:W-:Y:S01]  /*0360*/  SHF.L.U64.HI R5, R4.reuse, 0x1, R5 ;  /* 0x0000000104057819 */ /* 0x048fe20000010205 */
[----:B------:R-:W-:-:S03]  /*0370*/  IMAD.SHL.U32 R4, R4, 0x2, RZ ;  /* 0x0000000204047824 */ /* 0x000fc600078e00ff */
[--C-:B------:R-:W-:Y:S02]  /*0380*/  SHF.R.U32.HI R7, RZ, 0x4, R5.reuse ;  /* 0x00000004ff077819 */ /* 0x100fe40000011605 */
[----:B------:R-:W-:-:S05]  /*0390*/  SHF.R.U64 R4, R4, 0x4, R5 ;  /* 0x0000000404047819 */ /* 0x000fca0000001205 */
[----:B------:R3:W-:Y:S01]  /*03a0*/  STS [UR55+0xc], R4 ;  /* 0x00000c04ff007988 */ /* 0x0007e20008000837 */
[----:B-1----:R-:W-:Y:S02]  /*03b0*/  LOP3.LUT R2, R2, 0x7, RZ, 0xb8, !PT ;  /* 0x0000000702027812 */ /* 0x002fe400078eb8ff */
[----:B--2---:R-:W-:-:S03]  /*03c0*/  LOP3.LUT R0, R0, 0xf, R7, 0xb8, !PT ;  /* 0x0000000f00007812 */ /* 0x004fc600078eb807 */
[----:B------:R3:W-:Y:S04]  /*03d0*/  STS [UR55+0x34], R2 ;  /* 0x00003402ff007988 */ /* 0x0007e80008000837 */
[----:B------:R3:W-:Y:S02]  /*03e0*/  STS [UR55+0x1c], R0 ;  /* 0x00001c00ff007988 */ /* 0x0007e40008000837 */
.L_x_5:
[----:B------:R-:W-:Y:S05]  /*03f0*/  BSYNC B0 ;  /* 0x0000000000007941 */ /* 0x000fea0003800000 */
.L_x_4:
[----:B------:R-:W-:Y:S04]  /*0400*/  BSSY B1, `(.L_x_6) ;  /* 0x000001b000017945 */ /* 0x000fe80003800000 */
[----:B------:R-:W-:Y:S01]  /*0410*/  BSSY B0, `(.L_x_7) ;  /* 0x0000016000007945 */ /* 0x000fe20003800000 */
[----:B-123--:R-:W-:-:S03]  /*0420*/  IMAD.MOV.U32 R0, RZ, RZ, RZ ;  /* 0x000000ffff007224 */ /* 0x00efc600078e00ff */
[----:B------:R-:W-:Y:S05]  /*0430*/  @P2 BRA `(.L_x_8) ;  /* 0x0000000000202947 */ /* 0x000fea0003800000 */
[----:B------:R-:W1:Y:S02]  /*0440*/  LDS R2, [UR55+0x34] ;  /* 0x00003437ff027984 */ /* 0x000e640008000800 */
[----:B-1----:R-:W-:-:S05]  /*0450*/  LOP3.LUT R2, R2, 0x38, RZ, 0xb8, !PT ;  /* 0x0000003802027812 */ /* 0x002fca00078eb8ff */
[----:B------:R1:W-:Y:S01]  /*0460*/  STS [UR55+0x34], R2 ;  /* 0x00003402ff007988 */ /* 0x0003e20008000837 */
[----:B------:R-:W-:Y:S05]  /*0470*/  @P2 BRA `(.L_x_9) ;  /* 0x0000000000202947 */ /* 0x000fea0003800000 */
[----:B-1----:R-:W1:Y:S01]  /*0480*/  LDS R2, [UR55+0x8] ;  /* 0x00000837ff027984 */ /* 0x002e620008000800 */
[----:B------:R-:W-:-:S05]  /*0490*/  IMAD.MOV.U32 R5, RZ, RZ, 0x780 ;  /* 0x00000780ff057424 */ /* 0x000fca00078e00ff */
[----:B-1----:R-:W-:-:S05]  /*04a0*/  LOP3.LUT R2, R2, 0x300, R5, 0xd8, !PT ;  /* 0x0000030002027812 */ /* 0x002fca00078ed805 */
[----:B------:R1:W-:Y:S02]  /*04b0*/  STS [UR55+0x8], R2 ;  /* 0x00000802ff007988 */ /* 0x0003e40008000837 */
.L_x_8:
[----:B------:R-:W-:Y:S05]  /*04c0*/  @P2 BRA `(.L_x_10) ;  /* 0x0000000000282947 */ /* 0x000fea0003800000 */
[----:B-1----:R-:W1:Y:S02]  /*04d0*/  LDS R2, [UR55+0x8] ;  /* 0x00000837ff027984 */ /* 0x002e640008000800 */
[----:B-1----:R-:W-:-:S05]  /*04e0*/  LOP3.LUT R2, R2, 0x1800, RZ, 0xb8, !PT ;  /* 0x0000180002027812 */ /* 0x002fca00078eb8ff */
[----:B------:R2:W-:Y:S02]  /*04f0*/  STS [UR55+0x8], R2 ;  /* 0x00000802ff007988 */ /* 0x0005e40008000837 */
.L_x_9:
[----:B------:R-:W-:Y:S05]  /*0500*/  @P2 BREAK B0 ;  /* 0x0000000000002942 */ /* 0x000fea0003800000 */
[----:B------:R-:W-:Y:S05]  /*0510*/  @P2 BRA `(.L_x_11) ;  /* 0x0000000000242947 */ /* 0x000fea0003800000 */
[----:B------:R-:W3:Y:S01]  /*0520*/  LDS R5, [UR55+0x8] ;  /* 0x00000837ff057984 */ /* 0x000ee20008000800 */
[----:B-12---:R-:W-:-:S05]  /*0530*/  IMAD.MOV.U32 R2, RZ, RZ, 0x6000 ;  /* 0x00006000ff027424 */ /* 0x006fca00078e00ff */
[----:B---3--:R-:W-:-:S04]  /*0540*/  LOP3.LUT R2, R5, 0x6000, R2, 0xd8, !PT ;  /* 0x0000600005027812 */ /* 0x008fc800078ed802 */
[----:B------:R-:W-:-:S05]  /*0550*/  LOP3.LUT R2, R2, 0x400000, RZ, 0xb8, !PT ;  /* 0x0040000002027812 */ /* 0x000fca00078eb8ff */
[----:B------:R2:W-:Y:S02]  /*0560*/  STS [UR55+0x8], R2 ;  /* 0x00000802ff007988 */ /* 0x0005e40008000837 */
.L_x_10:
[----:B------:R-:W-:Y:S05]  /*0570*/  BSYNC B0 ;  /* 0x0000000000007941 */ /* 0x000fea0003800000 */
.L_x_7:
[----:B-12---:R-:W1:Y:S02]  /*0580*/  @!P2 LDS R2, [UR55+0x8] ;  /* 0x00000837ff02a984 */ /* 0x006e640008000800 */
[----:B-1----:R-:W-:-:S05]  /*0590*/  @!P2 LOP3.LUT R2, R2, 0x8000, RZ, 0xb8, !PT ;  /* 0x000080000202a812 */ /* 0x002fca00078eb8ff */
[----:B------:R3:W-:Y:S02]  /*05a0*/  @!P2 STS [UR55+0x8], R2 ;  /* 0x00000802ff00a988 */ /* 0x0007e40008000837 */
.L_x_11:
[----:B------:R-:W-:Y:S05]  /*05b0*/  BSYNC B1 ;  /* 0x0000000000017941 */ /* 0x000fea0003800000 */
.L_x_6:
[----:B------:R-:W-:Y:S05]  /*05c0*/  WARPSYNC.ALL ;  /* 0x0000000000007948 */ /* 0x000fea0003800000 */
[----:B------:R-:W4:Y:S02]  /*05d0*/  LDC R7, c[0x0][0x22c] ;  /* 0x00008b00ff077b82 */ /* 0x000f240000000800 */
[----:B----4-:R-:W-:Y:S01]  /*05e0*/  VIADD R7, R7, 0xffffffff ;  /* 0xffffffff07077836 */ /* 0x010fe20000000000 */
[----:B------:R-:W-:Y:S06]  /*05f0*/  @P0 BRA `(.L_x_12) ;  /* 0x0000000000280947 */ /* 0x000fec0003800000 */
[----:B-123--:R-:W1:Y:S01]  /*0600*/  S2R R2, SR_LANEID ;  /* 0x0000000000027919 */ /* 0x00ee620000000000 */
[----:B------:R-:W-:Y:S05]  /*0610*/  WARPSYNC.ALL ;  /* 0x0000000000007948 */ /* 0x000fea0003800000 */
[----:B-1----:R-:W-:-:S05]  /*0620*/  IMAD.SHL.U32 R2, R2, 0x4, RZ ;  /* 0x0000000402027824 */ /* 0x002fca00078e00ff */
[----:B------:R-:W1:Y:S01]  /*0630*/  LDS R9, [R2+UR55] ;  /* 0x0000003702097984 */ /* 0x000e620008000800 */
[----:B------:R-:W-:-:S05]  /*0640*/  IADD3 R4, P1, R2, UR4, RZ ;  /* 0x0000000402047c10 */ /* 0x000fca000ff3e0ff */
[----:B------:R-:W-:-:S05]  /*0650*/  IMAD.X R5, RZ, RZ, UR5, P1 ;  /* 0x00000005ff057e24 */ /* 0x000fca00088e06ff */
[----:B-1----:R4:W5:Y:S01]  /*0660*/  ATOMG.E.EXCH.STRONG.GPU PT, RZ, [R4], R9 ;  /* 0x0000000904ff73a8 */ /* 0x00296200041ee100 */
[----:B------:R-:W-:-:S04]  /*0670*/  DEPBAR {5,4,3,2,1,0} ;  /* 0x0000003f0000791a */ /* 0x000fc80000000000 */
[----:B------:R4:W-:Y:S01]  /*0680*/  UTMACCTL.IV [UR4] ;  /* 0x00000000040079b9 */ /* 0x0009e20008000000 */
[----:B------:R-:W-:Y:S01]  /*0690*/  NOP ;  /* 0x0000000000007918 */ /* 0x000fe20000000000 */
.L_x_12:
[----:B------:R-:W-:Y:S05]  /*06a0*/  @P0 BRA `(.L_x_13) ;  /* 0x00000000000c0947 */ /* 0x000fea0003800000 */
[----:B------:R0:W-:Y:S01]  /*06b0*/  UTMACMDFLUSH ;  /* 0x00000000000079b7 */ /* 0x0001e20000000000 */
[----:B------:R-:W-:Y:S05]  /*06c0*/  @P0 BRA `(.L_x_13) ;  /* 0x0000000000040947 */ /* 0x000fea0003800000 */
[----:B------:R-:W-:-:S04]  /*06d0*/  DEPBAR.LE SB0, 0x0 ;  /* 0x000080000000791a */ /* 0x000fc80000000000 */
.L_x_13:
[----:B------:R-:W-:Y:S05]  /*06e0*/  WARPSYNC.ALL ;  /* 0x0000000000007948 */ /* 0x000fea0003800000 */
[----:B-----5:R-:W-:Y:S06]  /*06f0*/  BAR.SYNC.DEFER_BLOCKING 0x0 ;  /* 0x0000000000007b1d */ /* 0x020fec0000010000 */
[----:B------:R-:W-:Y:S02]  /*0700*/  BSSY B1, `(.L_x_14) ;  /* 0x000000b000017945 */ /* 0x000fe40003800000 */
[----:B------:R-:W-:Y:S06]  /*0710*/  BAR.SYNC.DEFER_BLOCKING 0x0 ;  /* 0x0000000000007b1d */ /* 0x000fec0000010000 */
[----:B------:R1:W-:Y:S01]  /*0720*/  @!P0 STS [R12], RZ ;  /* 0x000000ff0c008388 */ /* 0x0003e20000000800 */
[----:B------:R-:W-:Y:S01]  /*0730*/  NOP ;  /* 0x0000000000007918 */ /* 0x000fe20000000000 */
[----:B------:R-:W-:Y:S05]  /*0740*/  @P2 BRA `(.L_x_15) ;  /* 0x0000000000182947 */ /* 0x000fea0003800000 */
[----:B-123--:R-:W1:Y:S01]  /*0750*/  LDS R2, [UR55+0x8] ;  /* 0x00000837ff027984 */ /* 0x00ee620008000800 */
[----:B------:R-:W2:Y:S01]  /*0760*/  LDC.64 R10, c[0x0][0x218] ;  /* 0x00008600ff0a7b82 */ /* 0x000ea20000000a00 */
[----:B----4-:R-:W-:Y:S02]  /*0770*/  IMAD.MOV.U32 R5, RZ, RZ, 0x70 ;  /* 0x00000070ff057424 */ /* 0x010fe400078e00ff */
[----:B--2---:R2:W-:Y:S03]  /*0780*/  STS.64 [UR55], R10 ;  /* 0x0000000aff007988 */ /* 0x0045e60008000a37 */
[----:B-1----:R-:W-:-:S05]  /*0790*/  LOP3.LUT R2, R2, 0x10, R5, 0xd8, !PT ;  /* 0x0000001002027812 */ /* 0x002fca00078ed805 */
[----:B------:R2:W-:Y:S02]  /*07a0*/  STS [UR55+0x8], R2 ;  /* 0x00000802ff007988 */ /* 0x0005e40008000837 */
.L_x_15:
[----:B----4-:R-:W-:Y:S05]  /*07b0*/  BSYNC B1 ;  /* 0x0000000000017941 */ /* 0x010fea0003800000 */
.L_x_14:
[----:B------:R-:W-:Y:S04]  /*07c0*/  BSSY B1, `(.L_x_16) ;  /* 0x000000a000017945 */ /* 0x000fe80003800000 */
[----:B------:R-:W-:Y:S05]  /*07d0*/  @P2 BRA `(.L_x_17) ;  /* 0x0000000000202947 */ /* 0x000fea0003800000 */
[----:B-123--:R-:W1:Y:S01]  /*07e0*/  LDS R2, [UR55+0x34] ;  /* 0x00003437ff027984 */ /* 0x00ee620008000800 */
[----:B------:R-:W-:Y:S02]  /*07f0*/  IMAD.MOV.U32 R9, RZ, RZ, 0x3f000000 ;  /* 0x3f000000ff097424 */ /* 0x000fe400078e00ff */
[----:B------:R-:W-:Y:S01]  /*0800*/  @!P2 IMAD.MOV.U32 R4, RZ, RZ, 0x7f ;  /* 0x0000007fff04a424 */ /* 0x000fe200078e00ff */
[----:B------:R-:W2:Y:S02]  /*0810*/  @!P2 LDS R5, [UR55+0x38] ;  /* 0x00003837ff05a984 */ /* 0x000ea40008000800 */
[----:B-1----:R-:W-:Y:S02]  /*0820*/  LOP3.LUT R2, R2, 0xff000000, R9, 0xb8, !PT ;  /* 0xff00000002027812 */ /* 0x002fe400078eb809 */
[----:B--2---:R-:W-:-:S03]  /*0830*/  @!P2 LOP3.LUT R4, R5, 0xff, R4, 0xb8, !PT ;  /* 0x000000ff0504a812 */ /* 0x004fc600078eb804 */
[----:B------:R4:W-:Y:S04]  /*0840*/  STS [UR55+0x34], R2 ;  /* 0x00003402ff007988 */ /* 0x0009e80008000837 */
[----:B------:R4:W-:Y:S02]  /*0850*/  @!P2 STS [UR55+0x38], R4 ;  /* 0x00003804ff00a988 */ /* 0x0009e40008000837 */
.L_x_17:
[----:B------:R-:W-:Y:S05]  /*0860*/  BSYNC B1 ;  /* 0x0000000000017941 */ /* 0x000fea0003800000 */
.L_x_16:
[----:B------:R-:W-:Y:S04]  /*0870*/  BSSY B1, `(.L_x_18) ;  /* 0x0000004000017945 */ /* 0x000fe80003800000 */
[----:B------:R-:W-:Y:S05]  /*0880*/  @P2 BRA `(.L_x_19) ;  /* 0x0000000000082947 */ /* 0x000fea0003800000 */
[----:B------:R1:W-:Y:S04]  /*0890*/  STS [UR55+0x24], R8 ;  /* 0x00002408ff007988 */ /* 0x0003e80008000837 */
[----:B------:R1:W-:Y:S02]  /*08a0*/  STS [UR55+0x20], R7 ;  /* 0x00002007ff007988 */ /* 0x0003e40008000837 */
.L_x_19:
[----:B------:R-:W-:Y:S05]  /*08b0*/  BSYNC B1 ;  /* 0x0000000000017941 */ /* 0x000fea0003800000 */
.L_x_18:
[----:B------:R-:W-:Y:S04]  /*08c0*/  BSSY B1, `(.L_x_20) ;  /* 0x000000e000017945 */ /* 0x000fe80003800000 */
[----:B------:R-:W-:Y:S05]  /*08d0*/  @P2 BRA `(.L_x_21) ;  /* 0x0000000000302947 */ /* 0x000fea0003800000 */
[----:B----4-:R-:W4:Y:S01]  /*08e0*/  LDS R4, [UR55+0x34] ;  /* 0x00003437ff047984 */ /* 0x010f220008000800 */
[----:B--2---:R-:W2:Y:S03]  /*08f0*/  LDC.64 R10, c[0x0][0x240] ;  /* 0x00009000ff0a7b82 */ /* 0x004ea60000000a00 */
[----:B-1-3--:R-:W1:Y:S01]  /*0900*/  LDS R2, [UR55+0x1c] ;  /* 0x00001c37ff027984 */ /* 0x00ae620008000800 */
[C---:B--2---:R-:W-:Y:S01]  /*0910*/  SHF.L.U64.HI R8, R10.reuse, 0x1, R11 ;  /* 0x000000010a087819 */ /* 0x044fe2000001020b */
[----:B------:R-:W-:-:S03]  /*0920*/  IMAD.SHL.U32 R5, R10, 0x2, RZ ;  /* 0x000000020a057824 */ /* 0x000fc600078e00ff */
[--C-:B------:R-:W-:Y:S02]  /*0930*/  SHF.R.U32.HI R9, RZ, 0x4, R8.reuse ;  /* 0x00000004ff097819 */ /* 0x100fe40000011608 */
[----:B------:R-:W-:-:S05]  /*0940*/  SHF.R.U64 R5, R5, 0x4, R8 ;  /* 0x0000000405057819 */ /* 0x000fca0000001208 */
[----:B------:R2:W-:Y:S01]  /*0950*/  STS [UR55+0xc], R5 ;  /* 0x00000c05ff007988 */ /* 0x0005e20008000837 */
[----:B----4-:R-:W-:Y:S02]  /*0960*/  LOP3.LUT R4, R4, 0x7, RZ, 0xb8, !PT ;  /* 0x0000000704047812 */ /* 0x010fe400078eb8ff */
[----:B-1----:R-:W-:-:S03]  /*0970*/  LOP3.LUT R2, R2, 0xf, R9, 0xb8, !PT ;  /* 0x0000000f02027812 */ /* 0x002fc600078eb809 */
[----:B------:R2:W-:Y:S04]  /*0980*/  STS [UR55+0x34], R4 ;  /* 0x00003404ff007988 */ /* 0x0005e80008000837 */
[----:B------:R2:W-:Y:S02]  /*0990*/  STS [UR55+0x1c], R2 ;  /* 0x00001c02ff007988 */ /* 0x0005e40008000837 */
.L_x_21:
[----:B------:R-:W-:Y:S05]  /*09a0*/  BSYNC B1 ;  /* 0x0000000000017941 */ /* 0x000fea0003800000 */
.L_x_20:
[----:B------:R-:W-:Y:S04]  /*09b0*/  BSSY B2, `(.L_x_22) ;  /* 0x000001a000027945 */ /* 0x000fe80003800000 */
[----:B------:R-:W-:Y:S04]  /*09c0*/  BSSY B1, `(.L_x_23) ;  /* 0x0000015000017945 */ /* 0x000fe80003800000 */
[----:B------:R-:W-:Y:S05]  /*09d0*/  @P2 BRA `(.L_x_24) ;  /* 0x0000000000202947 */ /* 0x000fea0003800000 */
[----:B-1234-:R-:W1:Y:S02]  /*09e0*/  LDS R2, [UR55+0x34] ;  /* 0x00003437ff027984 */ /* 0x01ee640008000800 */
[----:B-1----:R-:W-:-:S05]  /*09f0*/  LOP3.LUT R2, R2, 0x38, RZ, 0xb8, !PT ;  /* 0x0000003802027812 */ /* 0x002fca00078eb8ff */
[----:B------:R1:W-:Y:S01]  /*0a00*/  STS [UR55+0x34], R2 ;  /* 0x00003402ff007988 */ /* 0x0003e20008000837 */
[----:B------:R-:W-:Y:S05]  /*0a10*/  @P2 BRA `(.L_x_25) ;  /* 0x0000000000202947 */ /* 0x000fea0003800000 */
[----:B-1----:R-:W1:Y:S01]  /*0a20*/  LDS R2, [UR55+0x8] ;  /* 0x00000837ff027984 */ /* 0x002e620008000800 */
[----:B------:R-:W-:-:S05]  /*0a30*/  IMAD.MOV.U32 R5, RZ, RZ, 0x780 ;  /* 0x00000780ff057424 */ /* 0x000fca00078e00ff */
[----:B-1----:R-:W-:-:S05]  /*0a40*/  LOP3.LUT R2, R2, 0x300, R5, 0xd8, !PT ;  /* 0x0000030002027812 */ /* 0x002fca00078ed805 */
[----:B------:R1:W-:Y:S02]  /*0a50*/  STS [UR55+0x8], R2 ;  /* 0x00000802ff007988 */ /* 0x0003e40008000837 */
.L_x_24:
[----:B------:R-:W-:Y:S05]  /*0a60*/  @P2 BRA `(.L_x_26) ;  /* 0x0000000000282947 */ /* 0x000fea0003800000 */
[----:B-1234-:R-:W1:Y:S02]  /*0a70*/  LDS R2, [UR55+0x8] ;  /* 0x00000837ff027984 */ /* 0x01ee640008000800 */
[----:B-1----:R-:W-:-:S05]  /*0a80*/  LOP3.LUT R2, R2, 0x1800, RZ, 0xb8, !PT ;  /* 0x0000180002027812 */ /* 0x002fca00078eb8ff */
[----:B------:R2:W-:Y:S02]  /*0a90*/  STS [UR55+0x8], R2 ;  /* 0x00000802ff007988 */ /* 0x0005e40008000837 */
.L_x_25:
[----:B------:R-:W-:Y:S05]  /*0aa0*/  @P2 BREAK B1 ;  /* 0x0000000000012942 */ /* 0x000fea0003800000 */
[----:B------:R-:W-:Y:S05]  /*0ab0*/  @P2 BRA `(.L_x_27) ;  /* 0x0000000000242947 */ /* 0x000fea0003800000 */
[----:B-12---:R-:W1:Y:S01]  /*0ac0*/  LDS R2, [UR55+0x8] ;  /* 0x00000837ff027984 */ /* 0x006e620008000800 */
[----:B------:R-:W-:-:S05]  /*0ad0*/  IMAD.MOV.U32 R5, RZ, RZ, 0x6000 ;  /* 0x00006000ff057424 */ /* 0x000fca00078e00ff */
[----:B-1----:R-:W-:-:S04]  /*0ae0*/  LOP3.LUT R2, R2, 0x6000, R5, 0xd8, !PT ;  /* 0x0000600002027812 */ /* 0x002fc800078ed805 */
[----:B------:R-:W-:-:S05]  /*0af0*/  LOP3.LUT R2, R2, 0x400000, RZ, 0xb8, !PT ;  /* 0x0040000002027812 */ /* 0x000fca00078eb8ff */
[----:B------:R1:W-:Y:S02]  /*0b00*/  STS [UR55+0x8], R2 ;  /* 0x00000802ff007988 */ /* 0x0003e40008000837 */
.L_x_26:
[----:B------:R-:W-:Y:S05]  /*0b10*/  BSYNC B1 ;  /* 0x0000000000017941 */ /* 0x000fea0003800000 */
.L_x_23:
[----:B-1234-:R-:W1:Y:S02]  /*0b20*/  @!P2 LDS R2, [UR55+0x8] ;  /* 0x00000837ff02a984 */ /* 0x01ee640008000800 */
[----:B-1----:R-:W-:-:S05]  /*0b30*/  @!P2 LOP3.LUT R2, R2, 0x8000, RZ, 0xb8, !PT ;  /* 0x000080000202a812 */ /* 0x002fca00078eb8ff */
[----:B------:R3:W-:Y:S02]  /*0b40*/  @!P2 STS [UR55+0x8], R2 ;  /* 0x00000802ff00a988 */ /* 0x0007e40008000837 */
.L_x_27:
[----:B------:R-:W-:Y:S05]  /*0b50*/  BSYNC B2 ;  /* 0x0000000000027941 */ /* 0x000fea0003800000 */
.L_x_22:
[----:B------:R-:W-:Y:S05]  /*0b60*/  WARPSYNC.ALL ;  /* 0x0000000000007948 */ /* 0x000fea0003800000 */
[----:B------:R-:W-:-:S04]  /*0b70*/  UIADD3 UR7, UR8, 0x80, URZ ;  /* 0x0000008008077890 */ /* 0x000fc8000fffe03f */
[----:B------:R-:W-:-:S04]  /*0b80*/  UIADD3 UR6, UP0, UR7, UR48, URZ ;  /* 0x0000003007067290 */ /* 0x000fc8000ff1e03f */
[----:B------:R-:W-:Y:S01]  /*0b90*/  ULEA.HI.X.SX32 UR7, UR7, UR49, 0x1, UP0 ;  /* 0x0000003107077291 */ /* 0x000fe200080f0e3f */
[----:B------:R-:W-:Y:S11]  /*0ba0*/  @P0 BRA `(.L_x_28) ;  /* 0x0000000000280947 */ /* 0x000ff60003800000 */
        /* <DEDUP_REMOVED lines=10> */
.L_x_28:
[----:B------:R-:W-:Y:S05]  /*0c50*/  @P0 BRA `(.L_x_29) ;  /* 0x00000000000c0947 */ /* 0x000fea0003800000 */
[----:B------:R0:W-:Y:S01]  /*0c60*/  UTMACMDFLUSH ;  /* 0x00000000000079b7 */ /* 0x0001e20000000000 */
[----:B------:R-:W-:Y:S05]  /*0c70*/  @P0 BRA `(.L_x_29) ;  /* 0x0000000000040947 */ /* 0x000fea0003800000 */
[----:B------:R-:W-:-:S04]  /*0c80*/  DEPBAR.LE SB0, 0x0 ;  /* 0x000080000000791a */ /* 0x000fc80000000000 */
.L_x_29:
        /* <DEDUP_REMOVED lines=8> */
[----:B----4-:R-:W2:Y:S01]  /*0d10*/  LDC.64 R8, c[0x0][0x220] ;  /* 0x00008800ff087b82 */ /* 0x010ea20000000a00 */
[----:B------:R-:W-:Y:S02]  /*0d20*/  IMAD.MOV.U32 R5, RZ, RZ, 0x70 ;  /* 0x00000070ff057424 */ /* 0x000fe400078e00ff */
[----:B--2---:R2:W-:Y:S03]  /*0d30*/  STS.64 [UR55], R8 ;  /* 0x00000008ff007988 */ /* 0x0045e60008000a37 */
[----:B-1----:R-:W-:-:S05]  /*0d40*/  LOP3.LUT R2, R2, 0x10, R5, 0xd8, !PT ;  /* 0x0000001002027812 */ /* 0x002fca00078ed805 */
[----:B------:R2:W-:Y:S02]  /*0d50*/  STS [UR55+0x8], R2 ;  /* 0x00000802ff007988 */ /* 0x0005e40008000837 */
.L_x_31:
[----:B----4-:R-:W-:Y:S05]  /*0d60*/  BSYNC B2 ;  /* 0x0000000000027941 */ /* 0x010fea0003800000 */
.L_x_30:
[----:B------:R-:W-:Y:S04]  /*0d70*/  BSSY B3, `(.L_x_32) ;  /* 0x0000011000037945 */ /* 0x000fe80003800000 */
[----:B------:R-:W-:Y:S04]  /*0d80*/  BSSY B2, `(.L_x_33) ;  /* 0x000000e000027945 */ /* 0x000fe80003800000 */
[----:B------:R-:W-:Y:S05]  /*0d90*/  @P2 BRA `(.L_x_34) ;  /* 0x0000000000242947 */ /* 0x000fea0003800000 */
[----:B-123--:R-:W1:Y:S01]  /*0da0*/  LDS R2, [UR55+0x34] ;  /* 0x00003437ff027984 */ /* 0x00ee620008000800 */
[----:B------:R-:W-:-:S05]  /*0db0*/  IMAD.MOV.U32 R5, RZ, RZ, 0x3f000000 ;  /* 0x3f000000ff057424 */ /* 0x000fca00078e00ff */
[----:B-1----:R-:W-:-:S05]  /*0dc0*/  LOP3.LUT R2, R2, 0xff000000, R5, 0xb8, !PT ;  /* 0xff00000002027812 */ /* 0x002fca00078eb805 */
[----:B------:R1:W-:Y:S01]  /*0dd0*/  STS [UR55+0x34], R2 ;  /* 0x00003402ff007988 */ /* 0x0003e20008000837 */
[----:B------:R-:W-:Y:S05]  /*0de0*/  @P2 BRA `(.L_x_35) ;  /* 0x00000000001c2947 */ /* 0x000fea0003800000 */
[----:B-1----:R-:W1:Y:S01]  /*0df0*/  LDS R2, [UR55+0x38] ;  /* 0x00003837ff027984 */ /* 0x002e620008000800 */
[----:B------:R-:W-:-:S05]  /*0e00*/  IMAD.MOV.U32 R5, RZ, RZ, 0xff ;  /* 0x000000ffff057424 */ /* 0x000fca00078e00ff */
[----:B-1----:R-:W-:-:S05]  /*0e10*/  LOP3.LUT R2, R2, 0xff, R5, 0xb8, !PT ;  /* 0x000000ff02027812 */ /* 0x002fca00078eb805 */
[----:B------:R4:W-:Y:S02]  /*0e20*/  STS [UR55+0x38], R2 ;  /* 0x00003802ff007988 */ /* 0x0009e40008000837 */
.L_x_34:
[----:B------:R-:W-:Y:S05]  /*0e30*/  @P2 BREAK B2 ;  /* 0x0000000000022942 */ /* 0x000fea0003800000 */
[----:B------:R-:W-:Y:S05]  /*0e40*/  @P2 BRA `(.L_x_36) ;  /* 0x00000000000c2947 */ /* 0x000fea0003800000 */
[----:B------:R1:W-:Y:S02]  /*0e50*/  STS [UR55+0x20], R7 ;  /* 0x00002007ff007988 */ /* 0x0003e40008000837 */
.L_x_35:
[----:B------:R-:W-:Y:S05]  /*0e60*/  BSYNC B2 ;  /* 0x0000000000027941 */ /* 0x000fea0003800000 */
.L_x_33:
[----:B------:R1:W-:Y:S02]  /*0e70*/  @!P2 STS [UR55+0x24], R6 ;  /* 0x00002406ff00a988 */ /* 0x0003e40008000837 */
.L_x_36:
[----:B------:R-:W-:Y:S05]  /*0e80*/  BSYNC B3 ;  /* 0x0000000000037941 */ /* 0x000fea0003800000 */
.L_x_32:
[----:B------:R-:W-:Y:S05]  /*0e90*/  WARPSYNC.ALL ;  /* 0x0000000000007948 */ /* 0x000fea0003800000 */
[----:B------:R-:W-:Y:S04]  /*0ea0*/  BSSY B3, `(.L_x_37) ;  /* 0x000000e000037945 */ /* 0x000fe80003800000 */
[----:B------:R-:W-:Y:S05]  /*0eb0*/  @P2 BRA `(.L_x_38) ;  /* 0x0000000000302947 */ /* 0x000fea0003800000 */
[----:B------:R-:W5:Y:S01]  /*0ec0*/  LDS R4, [UR55+0x34] ;  /* 0x00003437ff047984 */ /* 0x000f620008000800 */
[----:B--2---:R-:W2:Y:S03]  /*0ed0*/  LDC.64 R8, c[0x0][0x248] ;  /* 0x00009200ff087b82 */ /* 0x004ea60000000a00 */
[----:B-1-34-:R-:W1:Y:S01]  /*0ee0*/  LDS R2, [UR55+0x1c] ;  /* 0x00001c37ff027984 */ /* 0x01ae620008000800 */
[C---:B--2---:R-:W-:Y:S01]  /*0ef0*/  SHF.L.U64.HI R6, R8.reuse, 0x1, R9 ;  /* 0x0000000108067819 */ /* 0x044fe20000010209 */
[----:B------:R-:W-:-:S03]  /*0f00*/  IMAD.SHL.U32 R5, R8, 0x2, RZ ;  /* 0x0000000208057824 */ /* 0x000fc600078e00ff */
[--C-:B------:R-:W-:Y:S02]  /*0f10*/  SHF.R.U32.HI R7, RZ, 0x4, R6.reuse ;  /* 0x00000004ff077819 */ /* 0x100fe40000011606 */
[----:B------:R-:W-:-:S05]  /*0f20*/  SHF.R.U64 R5, R5, 0x4, R6 ;  /* 0x0000000405057819 */ /* 0x000fca0000001206 */
[----:B------:R2:W-:Y:S01]  /*0f30*/  STS [UR55+0xc], R5 ;  /* 0x00000c05ff007988 */ /* 0x0005e20008000837 */
[----:B-----5:R-:W-:Y:S02]  /*0f40*/  LOP3.LUT R4, R4, 0x7, RZ, 0xb8, !PT ;  /* 0x0000000704047812 */ /* 0x020fe400078eb8ff */
[----:B-1----:R-:W-:-:S03]  /*0f50*/  LOP3.LUT R2, R2, 0xf, R7, 0xb8, !PT ;  /* 0x0000000f02027812 */ /* 0x002fc600078eb807 */
[----:B------:R2:W-:Y:S04]  /*0f60*/  STS [UR55+0x34], R4 ;  /* 0x00003404ff007988 */ /* 0x0005e80008000837 */
[----:B------:R2:W-:Y:S02]  /*0f70*/  STS [UR55+0x1c], R2 ;  /* 0x00001c02ff007988 */ /* 0x0005e40008000837 */
.L_x_38:
[----:B------:R-:W-:Y:S05]  /*0f80*/  BSYNC B3 ;  /* 0x0000000000037941 */ /* 0x000fea0003800000 */
.L_x_37:
        /* <DEDUP_REMOVED lines=11> */
.L_x_41:
[----:B------:R-:W-:Y:S05]  /*1040*/  @P2 BRA `(.L_x_43) ;  /* 0x0000000000282947 */ /* 0x000fea0003800000 */
[----:B-1234-:R-:W1:Y:S02]  /*1050*/  LDS R2, [UR55+0x8] ;  /* 0x00000837ff027984 */ /* 0x01ee640008000800 */
[----:B-1----:R-:W-:-:S05]  /*1060*/  LOP3.LUT R2, R2, 0x1800, RZ, 0xb8, !PT ;  /* 0x0000180002027812 */ /* 0x002fca00078eb8ff */
[----:B------:R2:W-:Y:S02]  /*1070*/  STS [UR55+0x8], R2 ;  /* 0x00000802ff007988 */ /* 0x0005e40008000837 */
.L_x_42:
[----:B------:R-:W-:Y:S05]  /*1080*/  @P2 BREAK B4 ;  /* 0x0000000000042942 */ /* 0x000fea0003800000 */
[----:B------:R-:W-:Y:S05]  /*1090*/  @P2 BRA `(.L_x_44) ;  /* 0x0000000000242947 */ /* 0x000fea0003800000 */
[----:B-12---:R-:W1:Y:S01]  /*10a0*/  LDS R2, [UR55+0x8] ;  /* 0x00000837ff027984 */ /* 0x006e620008000800 */
[----:B------:R-:W-:-:S05]  /*10b0*/  IMAD.MOV.U32 R5, RZ, RZ, 0x6000 ;  /* 0x00006000ff057424 */ /* 0x000fca00078e00ff */
[----:B-1----:R-:W-:-:S04]  /*10c0*/  LOP3.LUT R2, R2, 0x6000, R5, 0xd8, !PT ;  /* 0x0000600002027812 */ /* 0x002fc800078ed805 */
[----:B------:R-:W-:-:S05]  /*10d0*/  LOP3.LUT R2, R2, 0x400000, RZ, 0xb8, !PT ;  /* 0x0040000002027812 */ /* 0x000fca00078eb8ff */
[----:B------:R1:W-:Y:S02]  /*10e0*/  STS [UR55+0x8], R2 ;  /* 0x00000802ff007988 */ /* 0x0003e40008000837 */
.L_x_43:
[----:B------:R-:W-:Y:S05]  /*10f0*/  BSYNC B4 ;  /* 0x0000000000047941 */ /* 0x000fea0003800000 */
.L_x_40:
[----:B-1234-:R-:W1:Y:S02]  /*1100*/  @!P2 LDS R2, [UR55+0x8] ;  /* 0x00000837ff02a984 */ /* 0x01ee640008000800 */
[----:B-1----:R-:W-:-:S05]  /*1110*/  @!P2 LOP3.LUT R2, R2, 0x8000, RZ, 0xb8, !PT ;  /* 0x000080000202a812 */ /* 0x002fca00078eb8ff */
[----:B------:R3:W-:Y:S02]  /*1120*/  @!P2 STS [UR55+0x8], R2 ;  /* 0x00000802ff00a988 */ /* 0x0007e40008000837 */
.L_x_44:
[----:B------:R-:W-:Y:S05]  /*1130*/  BSYNC B3 ;  /* 0x0000000000037941 */ /* 0x000fea0003800000 */
.L_x_39:
[----:B------:R-:W-:Y:S05]  /*1140*/  WARPSYNC.ALL ;  /* 0x0000000000007948 */ /* 0x000fea0003800000 */
[----:B------:R4:W-:Y:S01]  /*1150*/  STL [R1], RZ ;  /* 0x000000ff01007387 */ /* 0x0009e20000100800 */
[----:B------:R-:W-:Y:S01]  /*1160*/  UIADD3 UR8, UR8, 0x100, URZ ;  /* 0x0000010008087890 */ /* 0x000fe2000fffe03f */
[----:B------:R-:W-:Y:S02]  /*1170*/  ISETP.GE.AND P1, PT, R13, 0x1, PT ;  /* 0x000000010d00780c */ /* 0x000fe40003f26270 */
[----:B------:R-:W-:Y:S01]  /*1180*/  SHF.R.U32.HI R6, RZ, 0x5, R20 ;  /* 0x00000005ff067819 */ /* 0x000fe20000011614 */
[----:B------:R-:W-:-:S04]  /*1190*/  UIADD3 UR48, UP0, UR8, UR48, URZ ;  /* 0x0000003008307290 */ /* 0x000fc8000ff1e03f */
[----:B------:R-:W-:Y:S01]  /*11a0*/  ULEA.HI.X.SX32 UR49, UR8, UR49, 0x1, UP0 ;  /* 0x0000003108317291 */ /* 0x000fe200080f0e3f */
[----:B----4-:R-:W-:Y:S11]  /*11b0*/  @P0 BRA `(.L_x_45) ;  /* 0x0000000000280947 */ /* 0x010ff60003800000 */
        /* <DEDUP_REMOVED lines=10> */
.L_x_45:
[----:B------:R-:W-:Y:S05]  /*1260*/  @P0 BRA `(.L_x_46) ;  /* 0x00000000000c0947 */ /* 0x000fea0003800000 */
[----:B------:R0:W-:Y:S01]  /*1270*/  UTMACMDFLUSH ;  /* 0x00000000000079b7 */ /* 0x0001e20000000000 */
[----:B------:R-:W-:Y:S05]  /*1280*/  @P0 BRA `(.L_x_46) ;  /* 0x0000000000040947 */ /* 0x000fea0003800000 */
[----:B------:R-:W-:-:S04]  /*1290*/  DEPBAR.LE SB0, 0x0 ;  /* 0x000080000000791a */ /* 0x000fc80000000000 */
.L_x_46:
[----:B------:R1:W-:Y:S01]  /*12a0*/  STL [R1+0x4], RZ ;  /* 0x000004ff01007387 */ /* 0x0003e20000100800 */
[----:B------:R-:W-:Y:S05]  /*12b0*/  WARPSYNC.ALL ;  /* 0x0000000000007948 */ /* 0x000fea0003800000 */
[----:B------:R1:W-:Y:S01]  /*12c0*/  STL [R1+0x8], RZ ;  /* 0x000008ff01007387 */ /* 0x0003e20000100800 */
[----:B-----5:R-:W-:Y:S01]  /*12d0*/  VOTEU.ALL UP0, P2 ;  /* 0x00000000003f7886 */ /* 0x020fe20001000000 */
[----:B------:R-:W-:Y:S01]  /*12e0*/  UMOV UR8, 0x1 ;  /* 0x0000000100087882 */ /* 0x000fe20000000000 */
[----:B------:R-:W-:Y:S01]  /*12f0*/  VOTEU.ALL UP1, P2 ;  /* 0x00000000003f7886 */ /* 0x000fe20001020000 */
[----:B------:R1:W-:Y:S01]  /*1300*/  STL [R1+0xc], RZ ;  /* 0x00000cff01007387 */ /* 0x0003e20000100800 */
[----:B------:R-:W-:Y:S01]  /*1310*/  VOTEU.ALL UP2, P2 ;  /* 0x00000000003f7886 */ /* 0x000fe20001040000 */
[----:B------:R-:W-:-:S04]  /*1320*/  @!UP0 UIADD3 UR12, -UR8, 0x100000, URZ ;  /* 0x00100000080c8890 */ /* 0x000fc8000fffe13f */
[----:B------:R-:W-:Y:S02]  /*1330*/  @!UP0 USHF.L.U32 UR13, UR12, 0xb, URZ ;  /* 0x0000000b0c0d8899 */ /* 0x000fe4000800063f */
[----:B------:R-:W-:Y:S01]  /*1340*/  @!UP0 USHF.L.U32 UR12, UR12, 0x1, URZ ;  /* 0x000000010c0c8899 */ /* 0x000fe2000800063f */
[----:B------:R-:W-:Y:S01]  /*1350*/  R2UR UR53, R6 ;  /* 0x00000000063572ca */ /* 0x000fe200000e0000 */
[----:B------:R1:W-:Y:S01]  /*1360*/  STL [R1+0x10], RZ ;  /* 0x000010ff01007387 */ /* 0x0003e20000100800 */
[----:B------:R-:W-:-:S04]  /*1370*/  @!UP0 UIADD3 UR14, -UR8, 0x100000, URZ ;  /* 0x00100000080e8890 */ /* 0x000fc8000fffe13f */
[----:B------:R-:W-:Y:S02]  /*1380*/  @!UP0 USHF.L.U32 UR15, UR14, 0xb, URZ ;  /* 0x0000000b0e0f8899 */ /* 0x000fe4000800063f */
[----:B------:R-:W-:Y:S01]  /*1390*/  @!UP0 USHF.L.U32 UR14, UR14, 0x1, URZ ;  /* 0x000000010e0e8899 */ /* 0x000fe2000800063f */
[----:B------:R-:W-:Y:S01]  /*13a0*/  CS2R R24, SRZ ;  /* 0x0000000000187805 */ /* 0x000fe2000001ff00 */
[----:B------:R-:W-:-:S04]  /*13b0*/  @!UP0 UIADD3 UR8, -UR8, 0x100000, URZ ;  /* 0x0010000008088890 */ /* 0x000fc8000fffe13f */
[----:B------:R-:W-:Y:S02]  /*13c0*/  @!UP0 USHF.L.U32 UR9, UR8, 0xb, URZ ;  /* 0x0000000b08098899 */ /* 0x000fe4000800063f */
[----:B------:R-:W-:Y:S01]  /*13d0*/  @!UP0 USHF.L.U32 UR8, UR8, 0x1, URZ ;  /* 0x0000000108088899 */ /* 0x000fe2000800063f */
[----:B------:R1:W-:Y:S01]  /*13e0*/  STL [R1+0x14], RZ ;  /* 0x000014ff01007387 */ /* 0x0003e20000100800 */
[----:B------:R-:W-:Y:S01]  /*13f0*/  VOTEU.ALL UP0, P2 ;  /* 0x00000000003f7886 */ /* 0x000fe20001000000 */
[----:B------:R-:W-:Y:S01]  /*1400*/  USHF.L.U32 UR54, UR50, 0x8, URZ ;  /* 0x0000000832367899 */ /* 0x000fe2000800063f */
[----:B------:R-:W-:Y:S01]  /*1410*/  CS2R R26, SRZ ;  /* 0x00000000001a7805 */ /* 0x000fe2000001ff00 */
[----:B------:R1:W-:Y:S01]  /*1420*/  STL [R1+0x18], RZ ;  /* 0x000018ff01007387 */ /* 0x0003e20000100800 */
[----:B------:R-:W-:Y:S01]  /*1430*/  USHF.L.U32 UR11, UR51, 0x8, URZ ;  /* 0x00000008330b7899 */ /* 0x000fe2000800063f */
[----:B------:R-:W-:Y:S02]  /*1440*/  CS2R R28, SRZ ;  /* 0x00000000001c7805 */ /* 0x000fe4000001ff00 */
[----:B------:R-:W-:Y:S01]  /*1450*/  CS2R R30, SRZ ;  /* 0x00000000001e7805 */ /* 0x000fe2000001ff00 */
[----:B------:R1:W-:Y:S01]  /*1460*/  STL [R1+0x1c], RZ ;  /* 0x00001cff01007387 */ /* 0x0003e20000100800 */
[----:B------:R-:W-:-:S02]  /*1470*/  CS2R R32, SRZ ;  /* 0x0000000000207805 */ /* 0x000fc4000001ff00 */
[----:B------:R-:W-:Y:S02]  /*1480*/  CS2R R34, SRZ ;  /* 0x0000000000227805 */ /* 0x000fe4000001ff00 */
[----:B------:R-:W-:Y:S01]  /*1490*/  CS2R R36, SRZ ;  /* 0x0000000000247805 */ /* 0x000fe2000001ff00 */
[----:B------:R1:W-:Y:S01]  /*14a0*/  STL [R1+0x20], RZ ;  /* 0x000020ff01007387 */ /* 0x0003e20000100800 */
[----:B------:R-:W-:Y:S02]  /*14b0*/  CS2R R38, SRZ ;  /* 0x0000000000267805 */ /* 0x000fe4000001ff00 */
        /* <DEDUP_REMOVED lines=74> */
[----:B------:R1:W-:Y:S04]  /*1960*/  STL [R1+0x6c], RZ ;  /* 0x00006cff01007387 */ /* 0x0003e80000100800 */
        /* <DEDUP_REMOVED lines=42> */
[----:B------:R1:W-:Y:S01]  /*1c10*/  STL [R1+0x118], RZ ;  /* 0x000118ff01007387 */ /* 0x0003e20000100800 */
[----:B------:R-:W-:Y:S06]  /*1c20*/  BAR.SYNC.DEFER_BLOCKING 0x0 ;  /* 0x0000000000007b1d */ /* 0x000fec0000010000 */
[----:B------:R1:W-:Y:S04]  /*1c30*/  STL [R1+0x11c], RZ ;  /* 0x00011cff01007387 */ /* 0x0003e80000100800 */
[----:B------:R1:W-:Y:S04]  /*1c40*/  STL [R1+0x120], RZ ;  /* 0x000120ff01007387 */ /* 0x0003e80000100800 */
[----:B------:R1:W-:Y:S04]  /*1c50*/  STL [R1+0x124], RZ ;  /* 0x000124ff01007387 */ /* 0x0003e80000100800 */
[----:B------:R1:W-:Y:S04]  /*1c60*/  STL [R1+0x128], RZ ;  /* 0x000128ff01007387 */ /* 0x0003e80000100800 */
[----:B------:R1:W-:Y:S04]  /*1c70*/  STL [R1+0x12c], RZ ;  /* 0x00012cff01007387 */ /* 0x0003e80000100800 */
[----:B------:R-:W2:Y:S02]  /*1c80*/  FENCE.VIEW.ASYNC.S ;  /* 0x00000000000073c6 */ /* 0x000ea40000000000 */
[----:B--2---:R1:W2:Y:S02]  /*1c90*/  @!UP0 SYNCS.EXCH.64 URZ, [UR55+0x60000], UR12 ;  /* 0x0600000c373f85b2 */ /* 0x0042a40008000100 */
        /* <DEDUP_REMOVED lines=20> */
[----:B--2---:R-:W-:Y:S06]  /*1de0*/  BAR.SYNC.DEFER_BLOCKING 0x0 ;  /* 0x0000000000007b1d */ /* 0x004fec0000010000 */
[----:B------:R1:W-:Y:S04]  /*1df0*/  STL [R1+0x180], RZ ;  /* 0x000180ff01007387 */ /* 0x0003e80000100800 */
[----:B------:R1:W-:Y:S04]  /*1e00*/  STL [R1+0x184], RZ ;  /* 0x000184ff01007387 */ /* 0x0003e80000100800 */
[----:B------:R1:W-:Y:S04]  /*1e10*/  STL [R1+0x188], RZ ;  /* 0x000188ff01007387 */ /* 0x0003e80000100800 */
[----:B------:R1:W-:Y:S04]  /*1e20*/  STL [R1+0x18c], RZ ;  /* 0x00018cff01007387 */ /* 0x0003e80000100800 */
[----:B------:R1:W-:Y:S01]  /*1e30*/  STL [R1+0x190], RZ ;  /* 0x000190ff01007387 */ /* 0x0003e20000100800 */
[----:B------:R1:W2:Y:S03]  /*1e40*/  @!UP1 SYNCS.EXCH.64 URZ, [UR55+0x60008], UR14 ;  /* 0x0600080e373f95b2 */ /* 0x0002a60008000100 */
        /* <DEDUP_REMOVED lines=28> */
[----:B------:R1:W-:Y:S01]  /*2010*/  STL [R1+0x1fc], RZ ;  /* 0x0001fcff01007387 */ /* 0x0003e20000100800 */
[----:B------:R-:W-:Y:S05]  /*2020*/  @!P1 BRA `(.L_x_47) ;  /* 0x0000001c00b89947 */ /* 0x000fea0003800000 */
[----:B------:R1:W-:Y:S01]  /*2030*/  STL [R1], RZ ;  /* 0x000000ff01007387 */ /* 0x0003e20000100800 */
[----:B------:R-:W-:Y:S02]  /*2040*/  CS2R R24, SRZ ;  /* 0x0000000000187805 */ /* 0x000fe4000001ff00 */
        /* <DEDUP_REMOVED lines=83> */
[----:B------:R-:W-:Y:S01]  /*2580*/  CS2R R150, SRZ ;  /* 0x0000000000967805 */ /* 0x000fe2000001ff00 */
[----:B------:R-:W-:Y:S01]  /*2590*/  UMOV UR52, URZ ;  /* 0x0000003f00347c82 */ /* 0x000fe20008000000 */
[----:B-1----:R-:W-:Y:S01]  /*25a0*/  UMOV UR15, URZ ;  /* 0x0000003f000f7c82 */ /* 0x002fe20008000000 */
        /* <DEDUP_REMOVED lines=105> */
[----:B--2---:R1:W-:Y:S02]  /*2c40*/  STL [R1+0x1fc], RZ ;  /* 0x0001fcff01007387 */ /* 0x0043e40000100800 */
.L_x_49:
[----:B------:R-:W-:Y:S01]  /*2c50*/  BAR.SYNC.DEFER_BLOCKING 0x0 ;  /* 0x0000000000007b1d */ /* 0x000fe20000010000 */
[----:B------:R-:W-:Y:S01]  /*2c60*/  ULEA UR22, UR52, UR55, 0x3 ;  /* 0x0000003734167291 */ /* 0x000fe2000f8e183f */
[----:B---3--:R-:W-:Y:S01]  /*2c70*/  @!P2 IMAD.MOV.U32 R2, RZ, RZ, 0x20000 ;  /* 0x00020000ff02a424 */ /* 0x008fe200078e00ff */
[----:B------:R-:W-:Y:S01]  /*2c80*/  ELECT P0, URZ, PT ;  /* 0x00000000003f782f */ /* 0x000fe20003800000 */
[----:B------:R-:W-:-:S03]  /*2c90*/  ULEA UR20, UR52, UR55, 0x10 ;  /* 0x0000003734147291 */ /* 0x000fc6000f8e803f */
[----:B------:R-:W-:Y:S01]  /*2ca0*/  ISETP.LT.U32.AND P0, PT, R3, 0x40, P0 ;  /* 0x000000400300780c */ /* 0x000fe20000701070 */
[----:B------:R-:W-:Y:S01]  /*2cb0*/  ULOP3.LUT UR10, UR53, 0x1, URZ, 0xc0, !UPT ;  /* 0x00000001350a7892 */ /* 0x000fe2000f8ec03f */
[----:B------:R-:W-:-:S03]  /*2cc0*/  ELECT P1, URZ, PT ;  /* 0x00000000003f782f */ /* 0x000fc60003820000 */
[----:B------:R-:W-:Y:S02]  /*2cd0*/  ULEA UR8, UR10, UR20, 0xf ;  /* 0x000000140a087291 */ /* 0x000fe4000f8e783f */
[----:B------:R-:W-:Y:S01]  /*2ce0*/  ULEA UR10, UR10, UR15, 0x6 ;  /* 0x0000000f0a0a7291 */ /* 0x000fe2000f8e303f */
[----:B------:R-:W-:Y:S01]  /*2cf0*/  ISETP.LT.U32.AND P1, PT, R3, 0x80, P1 ;  /* 0x000000800300780c */ /* 0x000fe20000f21070 */
[----:B------:R-:W-:Y:S02]  /*2d00*/  ULOP3.LUT UR12, UR53, 0x3, URZ, 0xc0, !UPT ;  /* 0x00000003350c7892 */ /* 0x000fe4000f8ec03f */
[----:B------:R-:W-:Y:S02]  /*2d10*/  UIADD3 UR21, UR20, 0x30000, URZ ;  /* 0x0003000014157890 */ /* 0x000fe4000fffe03f */
[----:B------:R-:W-:Y:S01]  /*2d20*/  VOTEU.ANY UP0, P0 ;  /* 0x00000000003f7886 */ /* 0x000fe20000000100 */
[----:B------:R-:W-:Y:S01]  /*2d30*/  VOTEU.ANY UP2, P0 ;  /* 0x00000000003f7886 */ /* 0x000fe20000040100 */
[----:B------:R-:W-:Y:S01]  /*2d40*/  ULEA UR14, UR12, UR54, 0x6 ;  /* 0x000000360c0e7291 */ /* 0x000fe2000f8e303f */
[----:B------:R2:W-:Y:S01]  /*2d50*/  @!P2 SYNCS.ARRIVE.TRANS64 RZ, [UR22+0x60000], R2 ;  /* 0x06000002ffffa9a7 */ /* 0x0005e20008000016 */
[----:B------:R3:W-:Y:S06]  /*2d60*/  MEMBAR.ALL.CTA ;  /* 0x0000000000007992 */ /* 0x0007ec0000008000 */
[----:B---3--:R-:W3:Y:S01]  /*2d70*/  FENCE.VIEW.ASYNC.S ;  /* 0x00000000000073c6 */ /* 0x008ee20000000000 */
[----:B------:R-:W-:Y:S01]  /*2d80*/  @UP0 UIADD3 UR9, UR22, 0x60000, URZ ;  /* 0x0006000016090890 */ /* 0x000fe2000fffe03f */
[----:B------:R-:W-:Y:S01]  /*2d90*/  @UP0 UMOV UR16, UR4 ;  /* 0x0000000400100c82 */ /* 0x000fe20008000000 */
[----:B------:R-:W-:Y:S01]  /*2da0*/  @UP0 UMOV UR17, UR5 ;  /* 0x0000000500110c82 */ /* 0x000fe20008000000 */
[----:B---3--:R-:W-:Y:S01]  /*2db0*/  VOTEU.ANY UP1, P1 ;  /* 0x00000000003f7886 */ /* 0x008fe20000820100 */
[----:B------:R-:W-:Y:S01]  /*2dc0*/  ULEA UR12, UR12, UR21, 0xe ;  /* 0x000000150c0c7291 */ /* 0x000fe2000f8e703f */
[----:B--2---:R-:W-:Y:S01]  /*2dd0*/  SHF.L.U32 R2, R0, 0x1f, RZ ;  /* 0x0000001f00027819 */ /* 0x004fe200000006ff */
[----:B------:R-:W-:-:S02]  /*2de0*/  VOTEU.ANY UP3, P1 ;  /* 0x00000000003f7886 */ /* 0x000fc40000860100 */
[----:B------:R-:W-:Y:S01]  /*2df0*/  @UP1 UIADD3 UR13, UR22, 0x60000, URZ ;  /* 0x00060000160d1890 */ /* 0x000fe2000fffe03f */
[----:B------:R-:W-:Y:S01]  /*2e00*/  @UP1 UMOV UR18, UR6 ;  /* 0x0000000600121c82 */ /* 0x000fe20008000000 */
[----:B------:R-:W-:Y:S01]  /*2e10*/  @UP1 UMOV UR19, UR7 ;  /* 0x0000000700131c82 */ /* 0x000fe20008000000 */
[----:B------:R-:W-:Y:S06]  /*2e20*/  BAR.SYNC.DEFER_BLOCKING 0x0 ;  /* 0x0000000000007b1d */ /* 0x000fec0000010000 */
[----:B------:R2:W-:Y:S02]  /*2e30*/  @UP2 UTMALDG.2D [UR8], [UR16] ;  /* 0x00000008100025b4 */ /* 0x0005e40008008000 */
[----:B------:R-:W-:Y:S06]  /*2e40*/  BAR.SYNC.DEFER_BLOCKING 0x0 ;  /* 0x0000000000007b1d */ /* 0x000fec0000010000 */
[----:B------:R2:W-:Y:S02]  /*2e50*/  @UP3 UTMALDG.2D [UR12], [UR18] ;  /* 0x0000000c120035b4 */ /* 0x0005e40008008000 */
[----:B------:R-:W-:Y:S06]  /*2e60*/  BAR.SYNC.DEFER_BLOCKING 0x0 ;  /* 0x0000000000007b1d */ /* 0x000fec0000010000 */
[----:B------:R-:W3:Y:S02]  /*2e70*/  SYNCS.PHASECHK.TRANS64.TRYWAIT P0, [UR22+0x60000], R2 ;  /* 0x06000002ff0075a7 */ /* 0x000ee40008000156 */
[----:B--23--:R-:W-:Y:S05]  /*2e80*/  @!P0 BRA `(.L_x_48) ;  /* 0x0000002400608947 */ /* 0x00cfea0003800000 */
.L_x_50:
[----:B------:R-:W-:Y:S01]  /*2e90*/  STL.64 [R1+0x268], R150 ;  /* 0x0002689601007387 */ /* 0x000fe20000100a00 */
[----:B------:R-:W-:Y:S01]  /*2ea0*/  USHF.L.U32 UR8, UR53, 0x7, URZ ;  /* 0x0000000735087899 */ /* 0x000fe2000800063f */
[----:B------:R-:W2:Y:S02]  /*2eb0*/  LDC R2, c[0x0][0x230] ;  /* 0x00008c00ff027b82 */ /* 0x000ea40000000800 */
[----:B------:R-:W-:Y:S04]  /*2ec0*/  STL.64 [R1+0x260], R148 ;  /* 0x0002609401007387 */ /* 0x000fe80000100a00 */
        /* <DEDUP_REMOVED lines=11> */
[----:B------:R3:W-:Y:S04]  /*2f80*/  STL.64 [R1+0x200], R124 ;  /* 0x0002007c01007387 */ /* 0x0007e80000100a00 */
[----:B---3--:R-:W3:Y:S04]  /*2f90*/  LDL.LU.64 R124, [R1] ;  /* 0x00000000017c7983 */ /* 0x008ee80000300a00 */
[----:B------:R-:W3:Y:S04]  /*2fa0*/  LDL.LU.64 R126, [R1+0x8] ;  /* 0x00000800017e7983 */ /* 0x000ee80000300a00 */
        /* <DEDUP_REMOVED lines=61> */
[----:B------:R-:W3:Y:S01]  /*3380*/  LDL.LU.64 R250, [R1+0x1f8] ;  /* 0x0001f80001fa7983 */ /* 0x000ee20000300a00 */
[----:B------:R-:W-:-:S02]  /*3390*/  ULOP3.LUT UR8, UR8, 0x200, URZ, 0xc0, !UPT ;  /* 0x0000020008087892 */ /* 0x000fc4000f8ec03f */
[----:B------:R-:W-:Y:S02]  /*33a0*/  USHF.R.U32.HI UR9, URZ, 0x4, UR21 ;  /* 0x000000043f097899 */ /* 0x000fe40008011615 */
[----:B------:R-:W-:Y:S02]  /*33b0*/  ULEA.HI UR8, UR20, UR8, URZ, 0x1c ;  /* 0x0000000814087291 */ /* 0x000fe4000f8fe03f */
[----:B------:R-:W-:Y:S02]  /*33c0*/  USGXT.U32 UR9, UR9, 0xe ;  /* 0x0000000e0909789a */ /* 0x000fe40008000000 */
[----:B------:R-:W-:Y:S02]  /*33d0*/  ULOP3.LUT UR44, UR8, 0x3fff, URZ, 0xc0, !UPT ;  /* 0x00003fff082c7892 */ /* 0x000fe4000f8ec03f */
[----:B------:R-:W-:Y:S01]  /*33e0*/  ULOP3.LUT UR46, UR9, 0x4000000, URZ, 0xfc, !UPT ;  /* 0x04000000092e7892 */ /* 0x000fe2000f8efc3f */
[----:B------:R-:W-:Y:S01]  /*33f0*/  UMOV UR45, 0x40000040 ;  /* 0x40000040002d7882 */ /* 0x000fe20000000000 */
[----:B------:R-:W-:Y:S01]  /*3400*/  UMOV UR47, 0x40000040 ;  /* 0x40000040002f7882 */ /* 0x000fe20000000000 */
[----:B------:R-:W-:-:S02]  /*3410*/  UIADD3 UR40, UP0, UR44, 0x2, URZ ;  /* 0x000000022c287890 */ /* 0x000fc4000ff1e03f */
[----:B------:R-:W-:Y:S01]  /*3420*/  UIADD3 UR42, UP1, UR9, 0x4000080, URZ ;  /* 0x04000080092a7890 */ /* 0x000fe2000ff3e03f */
[----:B------:R-:W-:Y:S02]  /*3430*/  UMOV UR8, URZ ;  /* 0x0000003f00087c82 */ /* 0x000fe40008000000 */
[----:B------:R-:W-:Y:S01]  /*3440*/  UMOV UR9, URZ ;  /* 0x0000003f00097c82 */ /* 0x000fe20008000000 */
[----:B------:R-:W-:Y:S02]  /*3450*/  UIADD3.X UR41, UR8, 0x40000040, URZ, UP0, !UPT ;  /* 0x4000004008297890 */ /* 0x000fe400087fe43f */
[----:B------:R-:W-:Y:S02]  /*3460*/  UIADD3.X UR43, UR9, 0x40000040, URZ, UP1, !UPT ;  /* 0x40000040092b7890 */ /* 0x000fe40008ffe43f */
[----:B------:R-:W-:Y:S02]  /*3470*/  UIADD3.64 UR36, UR40, 0x2, URZ ;  /* 0x0000000228247897 */ /* 0x000fe4000fffe03f */
[----:B------:R-:W-:-:S02]  /*3480*/  UIADD3.64 UR38, UR42, 0x80, URZ ;  /* 0x000000802a267897 */ /* 0x000fc4000fffe03f */
[----:B------:R-:W-:Y:S02]  /*3490*/  UIADD3.64 UR32, UR40, 0x4, URZ ;  /* 0x0000000428207897 */ /* 0x000fe4000fffe03f */
[----:B------:R-:W-:Y:S02]  /*34a0*/  UIADD3.64 UR34, UR42, 0x100, URZ ;  /* 0x000001002a227897 */ /* 0x000fe4000fffe03f */
[----:B------:R-:W-:Y:S02]  /*34b0*/  UIADD3.64 UR28, UR40, 0x7fe, URZ ;  /* 0x000007fe281c7897 */ /* 0x000fe4000fffe03f */
[----:B------:R-:W-:Y:S02]  /*34c0*/  UIADD3.64 UR30, UR42, 0x180, URZ ;  /* 0x000001802a1e7897 */ /* 0x000fe4000fffe03f */
[----:B------:R-:W-:Y:S02]  /*34d0*/  UIADD3.64 UR24, UR40, 0x800, URZ ;  /* 0x0000080028187897 */ /* 0x000fe4000fffe03f */
[----:B------:R-:W-:-:S02]  /*34e0*/  UIADD3.64 UR26, UR42, 0x200, URZ ;  /* 0x000002002a1a7897 */ /* 0x000fc4000fffe03f */
[----:B------:R-:W-:Y:S02]  /*34f0*/  UIADD3.64 UR20, UR40, 0x802, URZ ;  /* 0x0000080228147897 */ /* 0x000fe4000fffe03f */
[----:B------:R-:W-:Y:S02]  /*3500*/  UIADD3.64 UR22, UR42, 0x280, URZ ;  /* 0x000002802a167897 */ /* 0x000fe4000fffe03f */
[----:B------:R-:W-:Y:S02]  /*3510*/  UIADD3.64 UR16, UR40, 0x804, URZ ;  /* 0x0000080428107897 */ /* 0x000fe4000fffe03f */
[----:B------:R-:W-:Y:S01]  /*3520*/  UIADD3.64 UR18, UR42, 0x300, URZ ;  /* 0x000003002a127897 */ /* 0x000fe2000fffe03f */
[----:B---3--:R-:W-:-:S06]  /*3530*/  WARPGROUP.ARRIVE ;  /* 0x00000000000079c5 */ /* 0x008fcc0000000000 */
[----:B------:R-:W-:Y:S03]  /*3540*/  HGMMA.64x256x16.F32 R124, gdesc[UR44].tnspB, R124, gsb0 ;  /* 0x43e000002c7c79f0 */ /* 0x000fe6000800087c */
[----:B------:R-:W-:Y:S02]  /*3550*/  WARPGROUP.DEPBAR.LE gsb0, 0x0 ;  /* 0x00008000000079c5 */ /* 0x000fe40000010000 */
[----:B------:R-:W-:-:S15]  /*3560*/  WARPGROUP.ARRIVE ;  /* 0x00000000000079c5 */ /* 0x000fde0000000000 */
[----:B------:R-:W-:-:S08]  /*3570*/  NOP ;  /* 0x0000000000007918 */ /* 0x000fd00000000000 */
        /* <DEDUP_REMOVED lines=26> */
[----:B------:R-:W-:Y:S04]  /*3720*/  STL.64 [R1], R124 ;  /* 0x0000007c01007387 */ /* 0x000fe80000100a00 */
        /* <DEDUP_REMOVED lines=63> */
[----:B---3--:R-:W3:Y:S04]  /*3b20*/  LDL.LU.64 R150, [R1+0x268] ;  /* 0x0002680001967983 */ /* 0x008ee80000300a00 */
        /* <DEDUP_REMOVED lines=13> */
[----:B------:R-:W-:-:S02]  /*3c00*/  UIADD3.64 UR44, UR40, 0x3fe, URZ ;  /* 0x000003fe282c7897 */ /* 0x000fc4000fffe03f */
[----:B------:R-:W-:Y:S02]  /*3c10*/  UIADD3.64 UR36, UR40, 0x402, URZ ;  /* 0x0000040228247897 */ /* 0x000fe4000fffe03f */
[----:B------:R-:W-:Y:S02]  /*3c20*/  UIADD3.64 UR32, UR40, 0x404, URZ ;  /* 0x0000040428207897 */ /* 0x000fe4000fffe03f */
[----:B------:R-:W-:Y:S02]  /*3c30*/  UIADD3.64 UR28, UR40, 0xbfe, URZ ;  /* 0x00000bfe281c7897 */ /* 0x000fe4000fffe03f */
[----:B------:R-:W-:Y:S02]  /*3c40*/  UIADD3.64 UR24, UR40, 0xc00, URZ ;  /* 0x00000c0028187897 */ /* 0x000fe4000fffe03f */
[----:B------:R-:W-:Y:S02]  /*3c50*/  UIADD3.64 UR20, UR40, 0xc02, URZ ;  /* 0x00000c0228147897 */ /* 0x000fe4000fffe03f */
[----:B------:R-:W-:-:S02]  /*3c60*/  UIADD3.64 UR16, UR40, 0xc04, URZ ;  /* 0x00000c0428107897 */ /* 0x000fc4000fffe03f */
[----:B------:R-:W-:Y:S02]  /*3c70*/  UIADD3 UR15, UR15, 0x80, URZ ;  /* 0x000000800f0f7890 */ /* 0x000fe4000fffe03f */
[----:B------:R-:W-:-:S04]  /*3c80*/  UIADD3 UR52, UR52, 0x1, URZ ;  /* 0x0000000134347890 */ /* 0x000fc8000fffe03f */
[----:B--2---:R-:W-:Y:S01]  /*3c90*/  ISETP.LE.AND P0, PT, R2, UR15, PT ;  /* 0x0000000f02007c0c */ /* 0x004fe2000bf03270 */
[----:B------:R-:W-:-:S04]  /*3ca0*/  UISETP.NE.U32.AND UP0, UPT, UR52, 0x3, UPT ;  /* 0x000000033400788c */ /* 0x000fc8000bf05070 */
[----:B------:R-:W-:Y:S02]  /*3cb0*/  USEL UR8, URZ, 0x1, UP0 ;  /* 0x000000013f087887 */ /* 0x000fe40008000000 */
[----:B------:R-:W-:-:S04]  /*3cc0*/  USEL UR52, UR52, URZ, UP0 ;  /* 0x0000003f34347287 */ /* 0x000fc80008000000 */
[----:B------:R-:W-:Y:S01]  /*3cd0*/  LOP3.LUT R0, R0, UR8, RZ, 0x3c, !PT ;  /* 0x0000000800007c12 */ /* 0x000fe2000f8e3cff */
[----:B---3--:R-:W-:-:S06]  /*3ce0*/  WARPGROUP.ARRIVE ;  /* 0x00000000000079c5 */ /* 0x008fcc0000000000 */
[----:B------:R-:W-:Y:S01]  /*3cf0*/  HGMMA.64x256x16.F32 R24, gdesc[UR44].tnspB, R24, gsb0 ;  /* 0x43e000002c1879f0 */ /* 0x000fe20008000818 */
[----:B------:R-:W-:Y:S01]  /*3d00*/  UIADD3.64 UR44, UR40, 0x400, URZ ;  /* 0x00000400282c7897 */ /* 0x000fe2000fffe03f */
[----:B------:R-:W-:Y:S01]  /*3d10*/  UMOV UR46, UR42 ;  /* 0x0000002a002e7c82 */ /* 0x000fe20008000000 */
[----:B------:R-:W-:Y:S01]  /*3d20*/  UMOV UR47, UR43 ;  /* 0x0000002b002f7c82 */ /* 0x000fe20008000000 */
[----:B------:R-:W-:Y:S02]  /*3d30*/  WARPGROUP.DEPBAR.LE gsb0, 0x0 ;  /* 0x00008000000079c5 */ /* 0x000fe40000010000 */
[----:B------:R-:W-:-:S15]  /*3d40*/  WARPGROUP.ARRIVE ;  /* 0x00000000000079c5 */ /* 0x000fde0000000000 */
[----:B------:R-:W-:-:S07]  /*3d50*/  NOP ;  /* 0x0000000000007918 */ /* 0x000fce0000000000 */
        /* <DEDUP_REMOVED lines=26> */
[----:B-1----:R-:W-:Y:S05]  /*3f00*/  @!P0 BRA `(.L_x_49) ;  /* 0xffffffec00508947 */ /* 0x002fea000383ffff */
.L_x_47:
[----:B------:R5:W-:Y:S04]  /*3f10*/  STL [R1+0x20c], R148 ;  /* 0x00020c9401007387 */ /* 0x000be80000100800 */
[----:B------:R-:W3:Y:S01]  /*3f20*/  LDL.LU R8, [R1] ;  /* 0x0000000001087983 */ /* 0x000ee20000300800 */
[----:B--2---:R-:W-:Y:S06]  /*3f30*/  BAR.SYNC.DEFER_BLOCKING 0x0 ;  /* 0x0000000000007b1d */ /* 0x004fec0000010000 */
[----:B-----5:R-:W2:Y:S04]  /*3f40*/  LDL.LU R148, [R1+0x4] ;  /* 0x0000040001947983 */ /* 0x020ea80000300800 */
[----:B------:R5:W-:Y:S04]  /*3f50*/  STL [R1+0x208], R149 ;  /* 0x0002089501007387 */ /* 0x000be80000100800 */
[----:B-----5:R-:W5:Y:S01]  /*3f60*/  LDL.LU R149, [R1+0xc] ;  /* 0x00000c0001957983 */ /* 0x020f620000300800 */
[----:B------:R-:W4:Y:S03]  /*3f70*/  @!P2 SYNCS.CCTL.IV [UR55+0x60000] ;  /* 0x06000000ff00a9b1 */ /* 0x000f260008000037 */
[----:B------:R-:W5:Y:S04]  /*3f80*/  LDL.LU R9, [R1+0x8] ;  /* 0x0000080001097983 */ /* 0x000f680000300800 */
[----:B------:R1:W-:Y:S01]  /*3f90*/  STL [R1+0x204], R150 ;  /* 0x0002049601007387 */ /* 0x0003e20000100800 */
[----:B----4-:R-:W-:Y:S06]  /*3fa0*/  BAR.SYNC.DEFER_BLOCKING 0x0 ;  /* 0x0000000000007b1d */ /* 0x010fec0000010000 */
[----:B-1----:R-:W4:Y:S04]  /*3fb0*/  LDL.LU R150, [R1+0x14] ;  /* 0x0000140001967983 */ /* 0x002f280000300800 */
[----:B------:R-:W4:Y:S04]  /*3fc0*/  LDL.LU R10, [R1+0x10] ;  /* 0x00001000010a7983 */ /* 0x000f280000300800 */
[----:B------:R1:W-:Y:S01]  /*3fd0*/  STL [R1+0x200], R151 ;  /* 0x0002009701007387 */ /* 0x0003e20000100800 */
[----:B------:R-:W1:Y:S02]  /*3fe0*/  @!P2 SYNCS.CCTL.IV [UR55+0x60008] ;  /* 0x06000800ff00a9b1 */ /* 0x000e640008000037 */
[----:B-1----:R-:W-:Y:S06]  /*3ff0*/  BAR.SYNC.DEFER_BLOCKING 0x0 ;  /* 0x0000000000007b1d */ /* 0x002fec0000010000 */
[----:B------:R-:W4:Y:S04]  /*4000*/  LDL.LU R151, [R1+0x1c] ;  /* 0x00001c0001977983 */ /* 0x000f280000300800 */
[----:B------:R-:W4:Y:S04]  /*4010*/  LDL.LU R11, [R1+0x18] ;  /* 0x00001800010b7983 */ /* 0x000f280000300800 */
[----:B------:R-:W4:Y:S04]  /*4020*/  LDL.LU R20, [R1+0x24] ;  /* 0x0000240001147983 */ /* 0x000f280000300800 */
[----:B------:R-:W4:Y:S04]  /*4030*/  LDL.LU R4, [R1+0x20] ;  /* 0x0000200001047983 */ /* 0x000f280000300800 */
[----:B------:R-:W4:Y:S01]  /*4040*/  LDL.LU R3, [R1+0x2c] ;  /* 0x00002c0001037983 */ /* 0x000f220000300800 */
[----:B------:R-:W-:Y:S01]  /*4050*/  F2FP.F16.F32.PACK_AB R24, R25, R24 ;  /* 0x000000181918723e */ /* 0x000fe200000000ff */
[----:B------:R-:W1:Y:S02]  /*4060*/  @!P2 SYNCS.CCTL.IV [UR55+0x60010] ;  /* 0x06001000ff00a9b1 */ /* 0x000e640008000037 */
[----:B------:R-:W4:Y:S04]  /*4070*/  LDL.LU R5, [R1+0x28] ;  /* 0x0000280001057983 */ /* 0x000f280000300800 */
        /* <DEDUP_REMOVED lines=115> */
[----:B---3--:R-:W3:Y:S01]  /*47b0*/  LDL.LU R2, [R1+0x1f8] ;  /* 0x0001f80001027983 */ /* 0x008ee20000300800 */
[----:B--2---:R-:W-:-:S02]  /*47c0*/  F2FP.F16.F32.PACK_AB R8, R148, R8 ;  /* 0x000000089408723e */ /* 0x004fc400000000ff */
[----:B-----5:R-:W-:Y:S01]  /*47d0*/  F2FP.F16.F32.PACK_AB R9, R149, R9 ;  /* 0x000000099509723e */ /* 0x020fe200000000ff */
[----:B------:R-:W2:Y:S01]  /*47e0*/  LDL.LU R148, [R1+0x20c] ;  /* 0x00020c0001947983 */ /* 0x000ea20000300800 */
[----:B----4-:R-:W-:Y:S02]  /*47f0*/  F2FP.F16.F32.PACK_AB R10, R150, R10 ;  /* 0x0000000a960a723e */ /* 0x010fe400000000ff */
[----:B------:R-:W-:Y:S01]  /*4800*/  F2FP.F16.F32.PACK_AB R11, R151, R11 ;  /* 0x0000000b970b723e */ /* 0x000fe200000000ff */
[----:B------:R-:W2:Y:S04]  /*4810*/  LDL.LU R149, [R1+0x208] ;  /* 0x0002080001957983 */ /* 0x000ea80000300800 */
[----:B------:R-:W4:Y:S04]  /*4820*/  LDL.LU R150, [R1+0x204] ;  /* 0x0002040001967983 */ /* 0x000f280000300800 */
[----:B------:R-:W4:Y:S01]  /*4830*/  LDL.LU R151, [R1+0x200] ;  /* 0x0002000001977983 */ /* 0x000f220000300800 */
[----:B------:R-:W-:-:S02]  /*4840*/  F2FP.F16.F32.PACK_AB R4, R20, R4 ;  /* 0x000000041404723e */ /* 0x000fc400000000ff */
[----:B------:R-:W-:Y:S02]  /*4850*/  ELECT P0, URZ, PT ;  /* 0x00000000003f782f */ /* 0x000fe40003800000 */
[----:B------:R-:W-:Y:S01]  /*4860*/  F2FP.F16.F32.PACK_AB R6, R0, R6 ;  /* 0x000000060006723e */ /* 0x000fe200000000ff */
[----:B------:R-:W5:Y:S01]  /*4870*/  S2R R20, SR_TID.X ;  /* 0x0000000000147919 */ /* 0x000f620000002100 */
[----:B------:R-:W-:Y:S01]  /*4880*/  F2FP.F16.F32.PACK_AB R5, R3, R5 ;  /* 0x000000050305723e */ /* 0x000fe200000000ff */
[----:B------:R-:W-:Y:S01]  /*4890*/  ULOP3.LUT UR53, UR53, 0x3, URZ, 0xc0, !UPT ;  /* 0x0000000335357892 */ /* 0x000fe2000f8ec03f */
[----:B------:R-:W-:Y:S02]  /*48a0*/  F2FP.F16.F32.PACK_AB R152, R243, R152 ;  /* 0x00000098f398723e */ /* 0x000fe400000000ff */
[----:B------:R-:W-:Y:S01]  /*48b0*/  F2FP.F16.F32.PACK_AB R153, R242, R153 ;  /* 0x00000099f299723e */ /* 0x000fe200000000ff */
[----:B------:R-:W-:Y:S01]  /*48c0*/  ULEA UR52, UR53, UR55, 0xf ;  /* 0x0000003735347291 */ /* 0x000fe2000f8e783f */
[----:B------:R-:W-:Y:S01]  /*48d0*/  F2FP.F16.F32.PACK_AB R154, R241, R154 ;  /* 0x0000009af19a723e */ /* 0x000fe200000000ff */
[----:B------:R-:W-:Y:S01]  /*48e0*/  ULEA UR53, UR53, UR54, 0x6 ;  /* 0x0000003635357291 */ /* 0x000fe2000f8e303f */
[----:B------:R-:W-:-:S02]  /*48f0*/  F2FP.F16.F32.PACK_AB R155, R240, R155 ;  /* 0x0000009bf09b723e */ /* 0x000fc400000000ff */
[----:B------:R-:W-:Y:S01]  /*4900*/  F2FP.F16.F32.PACK_AB R25, R27, R26 ;  /* 0x0000001a1b19723e */ /* 0x000fe200000000ff */
[----:B------:R-:W-:Y:S01]  /*4910*/  UMOV UR54, UR11 ;  /* 0x0000000b00367c82 */ /* 0x000fe20008000000 */
[----:B------:R-:W-:Y:S02]  /*4920*/  F2FP.F16.F32.PACK_AB R56, R57, R56 ;  /* 0x000000383938723e */ /* 0x000fe400000000ff */
[----:B------:R-:W-:Y:S02]  /*4930*/  F2FP.F16.F32.PACK_AB R26, R29, R28 ;  /* 0x0000001c1d1a723e */ /* 0x000fe400000000ff */
[----:B------:R-:W-:Y:S02]  /*4940*/  F2FP.F16.F32.PACK_AB R27, R31, R30 ;  /* 0x0000001e1f1b723e */ /* 0x000fe400000000ff */
[----:B------:R-:W-:Y:S02]  /*4950*/  F2FP.F16.F32.PACK_AB R57, R59, R58 ;  /* 0x0000003a3b39723e */ /* 0x000fe400000000ff */
[----:B------:R-:W-:-:S02]  /*4960*/  F2FP.F16.F32.PACK_AB R88, R89, R88 ;  /* 0x000000585958723e */ /* 0x000fc400000000ff */
[----:B------:R-:W-:Y:S02]  /*4970*/  F2FP.F16.F32.PACK_AB R58, R61, R60 ;  /* 0x0000003c3d3a723e */ /* 0x000fe400000000ff */
[----:B------:R-:W-:Y:S02]  /*4980*/  F2FP.F16.F32.PACK_AB R59, R63, R62 ;  /* 0x0000003e3f3b723e */ /* 0x000fe400000000ff */
[----:B------:R-:W-:Y:S02]  /*4990*/  F2FP.F16.F32.PACK_AB R89, R91, R90 ;  /* 0x0000005a5b59723e */ /* 0x000fe400000000ff */
[----:B------:R-:W-:Y:S02]  /*49a0*/  F2FP.F16.F32.PACK_AB R120, R121, R120 ;  /* 0x000000787978723e */ /* 0x000fe400000000ff */
[----:B------:R-:W-:Y:S01]  /*49b0*/  F2FP.F16.F32.PACK_AB R90, R93, R92 ;  /* 0x0000005c5d5a723e */ /* 0x000fe200000000ff */
[C---:B-----5:R-:W-:Y:S01]  /*49c0*/  IMAD.SHL.U32 R0, R20.reuse, 0x80, RZ ;  /* 0x0000008014007824 */ /* 0x060fe200078e00ff */
[----:B------:R-:W-:-:S02]  /*49d0*/  LOP3.LUT R3, R20, 0xff, RZ, 0xc0, !PT ;  /* 0x000000ff14037812 */ /* 0x000fc400078ec0ff */
[----:B------:R-:W-:Y:S02]  /*49e0*/  F2FP.F16.F32.PACK_AB R168, R227, R168 ;  /* 0x000000a8e3a8723e */ /* 0x000fe400000000ff */
[----:B------:R-:W-:Y:S02]  /*49f0*/  LOP3.LUT R0, R0, 0x780, RZ, 0xc0, !PT ;  /* 0x0000078000007812 */ /* 0x000fe400078ec0ff */
        /* <DEDUP_REMOVED lines=14> */
[----:B------:R-:W-:Y:S02]  /*4ae0*/  ISETP.LT.U32.AND P0, PT, R3, 0x80, P0 ;  /* 0x000000800300780c */ /* 0x000fe40000701070 */
[----:B------:R-:W-:-:S02]  /*4af0*/  F2FP.F16.F32.PACK_AB R33, R35, R34 ;  /* 0x000000222321723e */ /* 0x000fc400000000ff */
[----:B------:R-:W-:Y:S02]  /*4b00*/  F2FP.F16.F32.PACK_AB R64, R65, R64 ;  /* 0x000000404140723e */ /* 0x000fe400000000ff */
[----:B------:R-:W-:Y:S02]  /*4b10*/  F2FP.F16.F32.PACK_AB R173, R222, R173 ;  /* 0x000000addead723e */ /* 0x000fe400000000ff */
[----:B------:R-:W-:Y:S02]  /*4b20*/  F2FP.F16.F32.PACK_AB R34, R37, R36 ;  /* 0x000000242522723e */ /* 0x000fe400000000ff */
[----:B------:R-:W-:Y:S02]  /*4b30*/  F2FP.F16.F32.PACK_AB R35, R39, R38 ;  /* 0x000000262723723e */ /* 0x000fe400000000ff */
[----:B------:R-:W-:Y:S01]  /*4b40*/  F2FP.F16.F32.PACK_AB R65, R67, R66 ;  /* 0x000000424341723e */ /* 0x000fe200000000ff */
[----:B------:R-:W-:Y:S01]  /*4b50*/  VOTEU.ANY UP0, P0 ;  /* 0x00000000003f7886 */ /* 0x000fe20000000100 */
[----:B------:R-:W-:Y:S01]  /*4b60*/  F2FP.F16.F32.PACK_AB R174, R221, R174 ;  /* 0x000000aeddae723e */ /* 0x000fe200000000ff */
[----:B------:R-:W-:Y:S01]  /*4b70*/  VOTEU.ANY UP1, P0 ;  /* 0x00000000003f7886 */ /* 0x000fe20000020100 */
[----:B------:R-:W-:-:S02]  /*4b80*/  F2FP.F16.F32.PACK_AB R96, R97, R96 ;  /* 0x000000606160723e */ /* 0x000fc400000000ff */
[----:B------:R-:W-:Y:S01]  /*4b90*/  F2FP.F16.F32.PACK_AB R66, R69, R68 ;  /* 0x000000444542723e */ /* 0x000fe200000000ff */
[----:B------:R-:W-:Y:S01]  /*4ba0*/  @UP0 UMOV UR8, UR48 ;  /* 0x0000003000080c82 */ /* 0x000fe20008000000 */
[----:B------:R-:W-:Y:S01]  /*4bb0*/  F2FP.F16.F32.PACK_AB R67, R71, R70 ;  /* 0x000000464743723e */ /* 0x000fe200000000ff */
[----:B------:R-:W-:Y:S01]  /*4bc0*/  @UP0 UMOV UR9, UR49 ;  /* 0x0000003100090c82 */ /* 0x000fe20008000000 */
        /* <DEDUP_REMOVED lines=75> */
[----:B------:R-:W-:-:S05]  /*5080*/  IMAD.SHL.U32 R21, R20, 0x10, RZ ;  /* 0x0000001014157824 */ /* 0x000fca00078e00ff */
[----:B------:R-:W-:Y:S02]  /*5090*/  LOP3.LUT R21, R0, 0x70, R21, 0xf8, !PT ;  /* 0x0000007000157812 */ /* 0x000fe400078ef815 */
[----:B------:R-:W-:Y:S02]  /*50a0*/  F2FP.F16.F32.PACK_AB R197, R199, R197 ;  /* 0x000000c5c7c5723e */ /* 0x000fe400000000ff */
[----:B------:R-:W-:Y:S01]  /*50b0*/  LOP3.LUT R21, R21, 0x10, R20, 0x78, !PT ;  /* 0x0000001015157812 */ /* 0x000fe200078e7814 */
[----:B------:R-:W-:-:S05]  /*50c0*/  IMAD.SHL.U32 R20, R20, 0x40, RZ ;  /* 0x0000004014147824 */ /* 0x000fca00078e00ff */
[----:B------:R-:W-:Y:S02]  /*50d0*/  LOP3.LUT R20, R21, 0x3800, R20, 0xf8, !PT ;  /* 0x0000380015147812 */ /* 0x000fe400078ef814 */
[----:B------:R-:W-:Y:S02]  /*50e0*/  F2FP.F16.F32.PACK_AB R198, R198, R23 ;  /* 0x00000017c6c6723e */ /* 0x000fe400000000ff */
[C---:B------:R-:W-:Y:S01]  /*50f0*/  LOP3.LUT R3, R20.reuse, 0x40, RZ, 0x3c, !PT ;  /* 0x0000004014037812 */ /* 0x040fe200078e3cff */
[----:B------:R-:W-:Y:S01]  /*5100*/  VIADD R0, R20, UR55 ;  /* 0x0000003714007c36 */ /* 0x000fe20008000000 */
[----:B---3--:R-:W-:-:S03]  /*5110*/  F2FP.F16.F32.PACK_AB R199, R22, R2 ;  /* 0x0000000216c7723e */ /* 0x008fc600000000ff */
[----:B------:R-:W-:Y:S01]  /*5120*/  VIADD R3, R3, UR55 ;  /* 0x0000003703037c36 */ /* 0x000fe20008000000 */
[C---:B------:R-:W-:Y:S01]  /*5130*/  LOP3.LUT R2, R20.reuse, 0x20, RZ, 0x3c, !PT ;  /* 0x0000002014027812 */ /* 0x040fe200078e3cff */
[----:B-1----:R-:W-:Y:S01]  /*5140*/  STSM.16.M88.4 [R0], R8 ;  /* 0x0000000800007844 */ /* 0x002fe20000000200 */
[----:B------:R-:W-:-:S03]  /*5150*/  LOP3.LUT R20, R20, 0x60, RZ, 0x3c, !PT ;  /* 0x0000006014147812 */ /* 0x000fc600078e3cff */
[----:B------:R-:W-:Y:S01]  /*5160*/  STSM.16.M88.4 [R0+0x8000], R152 ;  /* 0x0080009800007844 */ /* 0x000fe20000000200 */
[----:B------:R-:W-:Y:S01]  /*5170*/  VIADD R2, R2, UR55 ;  /* 0x0000003702027c36 */ /* 0x000fe20008000000 */
[----:B--2---:R-:W-:Y:S01]  /*5180*/  F2FP.F16.F32.PACK_AB R146, R149, R148 ;  /* 0x000000949592723e */ /* 0x004fe200000000ff */
[----:B------:R-:W-:Y:S01]  /*5190*/  VIADD R20, R20, UR55 ;  /* 0x0000003714147c36 */ /* 0x000fe20008000000 */
[----:B------:R-:W-:Y:S04]  /*51a0*/  STSM.16.M88.4 [R0+0x10000], R168 ;  /* 0x010000a800007844 */ /* 0x000fe80000000200 */
[----:B------:R-:W-:Y:S01]  /*51b0*/  STSM.16.M88.4 [R0+0x18000], R184 ;  /* 0x018000b800007844 */ /* 0x000fe20000000200 */
[----:B----4-:R-:W-:-:S03]  /*51c0*/  F2FP.F16.F32.PACK_AB R147, R151, R150 ;  /* 0x000000969793723e */ /* 0x010fc600000000ff */
[----:B------:R-:W-:Y:S04]  /*51d0*/  STSM.16.M88.4 [R0+0x4000], R24 ;  /* 0x0040001800007844 */ /* 0x000fe80000000200 */
[----:B------:R-:W-:Y:S04]  /*51e0*/  STSM.16.M88.4 [R0+0xc000], R56 ;  /* 0x00c0003800007844 */ /* 0x000fe80000000200 */
[----:B------:R-:W-:Y:S04]  /*51f0*/  STSM.16.M88.4 [R0+0x14000], R88 ;  /* 0x0140005800007844 */ /* 0x000fe80000000200 */
[----:B------:R-:W-:Y:S04]  /*5200*/  STSM.16.M88.4 [R0+0x1c000], R120 ;  /* 0x01c0007800007844 */ /* 0x000fe80000000200 */
[----:B------:R-:W-:Y:S04]  /*5210*/  STSM.16.M88.4 [R2], R4 ;  /* 0x0000000402007844 */ /* 0x000fe80000000200 */
[----:B------:R-:W-:Y:S04]  /*5220*/  STSM.16.M88.4 [R2+0x8000], R156 ;  /* 0x0080009c02007844 */ /* 0x000fe80000000200 */
[----:B------:R-:W-:Y:S04]  /*5230*/  STSM.16.M88.4 [R2+0x10000], R172 ;  /* 0x010000ac02007844 */ /* 0x000fe80000000200 */
[----:B------:R-:W-:Y:S04]  /*5240*/  STSM.16.M88.4 [R2+0x18000], R188 ;  /* 0x018000bc02007844 */ /* 0x000fe80000000200 */
        /* <DEDUP_REMOVED lines=19> */
[----:B------:R-:W-:Y:S01]  /*5380*/  STSM.16.M88.4 [R20+0x1c000], R144 ;  /* 0x01c0009014007844 */ /* 0x000fe20000000200 */
[----:B------:R1:W-:Y:S06]  /*5390*/  MEMBAR.ALL.CTA ;  /* 0x0000000000007992 */ /* 0x0003ec0000008000 */
[----:B-1----:R-:W1:Y:S02]  /*53a0*/  FENCE.VIEW.ASYNC.S ;  /* 0x00000000000073c6 */ /* 0x002e640000000000 */
[----:B-1----:R-:W-:Y:S06]  /*53b0*/  BAR.SYNC.DEFER_BLOCKING 0x0 ;  /* 0x0000000000007b1d */ /* 0x002fec0000010000 */
[----:B------:R1:W-:Y:S01]  /*53c0*/  @UP1 UTMASTG.2D [UR52], [UR8] ;  /* 0x00000034080013b5 */ /* 0x0003e20008008000 */
[----:B------:R0:W-:Y:S01]  /*53d0*/  UTMACMDFLUSH ;  /* 0x00000000000079b7 */ /* 0x0001e20000000000 */
[----:B------:R-:W-:-:S04]  /*53e0*/  DEPBAR.LE SB0, 0x0 ;  /* 0x000080000000791a */ /* 0x000fc80000000000 */
[----:B------:R-:W-:Y:S06]  /*53f0*/  BAR.SYNC.DEFER_BLOCKING 0x0 ;  /* 0x0000000000007b1d */ /* 0x000fec0000010000 */
[----:B-1----:R-:W-:Y:S05]  /*5400*/  EXIT ;  /* 0x000000000000794d */ /* 0x002fea0003800000 */
.L_x_48:
[----:B------:R-:W2:Y:S02]  /*5410*/  SYNCS.PHASECHK.TRANS64.TRYWAIT P0, [UR22+0x60000], R2 ;  /* 0x06000002ff0075a7 */ /* 0x000ea40008000156 */
[----:B--2---:R-:W-:Y:S05]  /*5420*/  @!P0 BRA `(.L_x_48) ;  /* 0xfffffffc00f88947 */ /* 0x004fea000383ffff */
[----:B------:R-:W-:Y:S05]  /*5430*/  BRA `(.L_x_50) ;  /* 0xffffffd800947947 */ /* 0x000fea000383ffff */
.L_x_51:
[----:B------:R-:W-:-:S00]  /*5440*/  BRA `(.L_x_51) ;  /* 0xfffffffc00fc7947 */ /* 0x000fc0000383ffff */
[----:B------:R-:W-:-:S00]  /*5450*/  NOP ;  /* 0x0000000000007918 */ /* 0x000fc00000000000 */
        /* <DEDUP_REMOVED lines=10> */
.L_x_52:


//--------------------- .nv.shared.gluon_wgmma    --------------------------
	.section	.nv.shared.gluon_wgmma,"aw",@nobits
	.sectionflags	@""
	.align	16
	.zero		1024


//--------------------- .nv.shared.reserved.0     --------------------------
	.section	.nv.shared.reserved.0,"aw",@nobits
	.weak		__nv_reservedSMEM_offset_0_alias
	.size		__nv_reservedSMEM_offset_0_alias, 0, 0
	.other		__nv_reservedSMEM_offset_0_alias,@"STO_CUDA_RESERVED_SHARED STV_DEFAULT"
__nv_reservedSMEM_offset_0_alias:
	.zero		0


//--------------------- .nv.constant0.gluon_wgmma --------------------------
	.section	.nv.constant0.gluon_wgmma,"a",@progbits
	.sectionflags	@""
	.align	4
.nv.constant0.gluon_wgmma:
	.zero		608


//--------------------- SYMBOLS --------------------------

	.type		.nv.reservedSmem.offset0,@object
	.size		.nv.reservedSmem.offset0,0x4
